//
// Generated by NVIDIA NVVM Compiler
//
// Compiler Build ID: CL-36424714
// Cuda compilation tools, release 13.0, V13.0.88
// Based on NVVM 20.0.0
//

.version 9.0
.target sm_100
.address_size 64

	// .globl	_Z11gemm_kernelPfS_S_iii

.visible .entry _Z11gemm_kernelPfS_S_iii(
	.param .u64 .ptr .align 1 _Z11gemm_kernelPfS_S_iii_param_0,
	.param .u64 .ptr .align 1 _Z11gemm_kernelPfS_S_iii_param_1,
	.param .u64 .ptr .align 1 _Z11gemm_kernelPfS_S_iii_param_2,
	.param .u32 _Z11gemm_kernelPfS_S_iii_param_3,
	.param .u32 _Z11gemm_kernelPfS_S_iii_param_4,
	.param .u32 _Z11gemm_kernelPfS_S_iii_param_5
)
{
	.reg .pred 	%p<13>;
	.reg .b32 	%r<41>;
	.reg .b32 	%f<68>;
	.reg .b64 	%rd<53>;

	ld.param.u64 	%rd7, [_Z11gemm_kernelPfS_S_iii_param_0];
	ld.param.u64 	%rd8, [_Z11gemm_kernelPfS_S_iii_param_1];
	ld.param.u64 	%rd6, [_Z11gemm_kernelPfS_S_iii_param_2];
	ld.param.u32 	%r20, [_Z11gemm_kernelPfS_S_iii_param_3];
	ld.param.u32 	%r18, [_Z11gemm_kernelPfS_S_iii_param_4];
	ld.param.u32 	%r19, [_Z11gemm_kernelPfS_S_iii_param_5];
	cvta.to.global.u64 	%rd1, %rd8;
	cvta.to.global.u64 	%rd2, %rd7;
	mov.u32 	%r21, %ctaid.y;
	mov.u32 	%r22, %ntid.y;
	mov.u32 	%r23, %tid.y;
	mad.lo.s32 	%r1, %r21, %r22, %r23;
	mov.u32 	%r24, %ctaid.x;
	mov.u32 	%r25, %ntid.x;
	mov.u32 	%r26, %tid.x;
	mad.lo.s32 	%r2, %r24, %r25, %r26;
	setp.ge.s32 	%p1, %r1, %r20;
	setp.ge.s32 	%p2, %r2, %r18;
	or.pred  	%p3, %p1, %p2;
	@%p3 bra 	$L__BB0_14;
	setp.lt.s32 	%p4, %r19, 1;
	mov.f32 	%f67, 0f00000000;
	@%p4 bra 	$L__BB0_13;
	mul.lo.s32 	%r3, %r19, %r1;
	and.b32  	%r4, %r19, 7;
	setp.lt.u32 	%p5, %r19, 8;
	mov.f32 	%f67, 0f00000000;
	mov.b32 	%r39, 0;
	@%p5 bra 	$L__BB0_5;
	and.b32  	%r39, %r19, 2147483640;
	neg.s32 	%r37, %r39;
	shl.b32 	%r7, %r18, 3;
	mul.wide.u32 	%rd9, %r3, 4;
	add.s64 	%rd10, %rd9, %rd2;
	add.s64 	%rd52, %rd10, 16;
	mov.f32 	%f67, 0f00000000;
	mul.wide.s32 	%rd13, %r18, 4;
	mov.u32 	%r36, %r2;
$L__BB0_4:
	.pragma "nounroll";
	ld.global.f32 	%f17, [%rd52+-16];
	mul.wide.s32 	%rd11, %r36, 4;
	add.s64 	%rd12, %rd1, %rd11;
	ld.global.f32 	%f18, [%rd12];
	fma.rn.f32 	%f19, %f17, %f18, %f67;
	ld.global.f32 	%f20, [%rd52+-12];
	add.s64 	%rd14, %rd12, %rd13;
	ld.global.f32 	%f21, [%rd14];
	fma.rn.f32 	%f22, %f20, %f21, %f19;
	ld.global.f32 	%f23, [%rd52+-8];
	add.s64 	%rd15, %rd14, %rd13;
	ld.global.f32 	%f24, [%rd15];
	fma.rn.f32 	%f25, %f23, %f24, %f22;
	ld.global.f32 	%f26, [%rd52+-4];
	add.s64 	%rd16, %rd15, %rd13;
	ld.global.f32 	%f27, [%rd16];
	fma.rn.f32 	%f28, %f26, %f27, %f25;
	ld.global.f32 	%f29, [%rd52];
	add.s64 	%rd17, %rd16, %rd13;
	ld.global.f32 	%f30, [%rd17];
	fma.rn.f32 	%f31, %f29, %f30, %f28;
	ld.global.f32 	%f32, [%rd52+4];
	add.s64 	%rd18, %rd17, %rd13;
	ld.global.f32 	%f33, [%rd18];
	fma.rn.f32 	%f34, %f32, %f33, %f31;
	ld.global.f32 	%f35, [%rd52+8];
	add.s64 	%rd19, %rd18, %rd13;
	ld.global.f32 	%f36, [%rd19];
	fma.rn.f32 	%f37, %f35, %f36, %f34;
	ld.global.f32 	%f38, [%rd52+12];
	add.s64 	%rd20, %rd19, %rd13;
	ld.global.f32 	%f39, [%rd20];
	fma.rn.f32 	%f67, %f38, %f39, %f37;
	add.s32 	%r37, %r37, 8;
	add.s32 	%r36, %r36, %r7;
	add.s64 	%rd52, %rd52, 32;
	setp.ne.s32 	%p6, %r37, 0;
	@%p6 bra 	$L__BB0_4;
$L__BB0_5:
	setp.eq.s32 	%p7, %r4, 0;
	@%p7 bra 	$L__BB0_13;
	and.b32  	%r13, %r19, 3;
	setp.lt.u32 	%p8, %r4, 4;
	@%p8 bra 	$L__BB0_8;
	add.s32 	%r28, %r39, %r3;
	mul.wide.u32 	%rd21, %r28, 4;
	add.s64 	%rd22, %rd2, %rd21;
	ld.global.f32 	%f41, [%rd22];
	mad.lo.s32 	%r29, %r39, %r18, %r2;
	mul.wide.s32 	%rd23, %r29, 4;
	add.s64 	%rd24, %rd1, %rd23;
	ld.global.f32 	%f42, [%rd24];
	fma.rn.f32 	%f43, %f41, %f42, %f67;
	cvt.u64.u32 	%rd25, %r3;
	cvt.u64.u32 	%rd26, %r39;
	add.s64 	%rd27, %rd26, %rd25;
	shl.b64 	%rd28, %rd27, 2;
	add.s64 	%rd29, %rd2, %rd28;
	ld.global.f32 	%f44, [%rd29+4];
	mul.wide.s32 	%rd30, %r18, 4;
	add.s64 	%rd31, %rd24, %rd30;
	ld.global.f32 	%f45, [%rd31];
	fma.rn.f32 	%f46, %f44, %f45, %f43;
	ld.global.f32 	%f47, [%rd29+8];
	add.s64 	%rd32, %rd31, %rd30;
	ld.global.f32 	%f48, [%rd32];
	fma.rn.f32 	%f49, %f47, %f48, %f46;
	ld.global.f32 	%f50, [%rd29+12];
	add.s64 	%rd33, %rd32, %rd30;
	ld.global.f32 	%f51, [%rd33];
	fma.rn.f32 	%f67, %f50, %f51, %f49;
	add.s32 	%r39, %r39, 4;
$L__BB0_8:
	setp.eq.s32 	%p9, %r13, 0;
	@%p9 bra 	$L__BB0_13;
	setp.eq.s32 	%p10, %r13, 1;
	@%p10 bra 	$L__BB0_11;
	add.s32 	%r30, %r39, %r3;
	mul.wide.u32 	%rd34, %r30, 4;
	add.s64 	%rd35, %rd2, %rd34;
	ld.global.f32 	%f53, [%rd35];
	mad.lo.s32 	%r31, %r39, %r18, %r2;
	mul.wide.s32 	%rd36, %r31, 4;
	add.s64 	%rd37, %rd1, %rd36;
	ld.global.f32 	%f54, [%rd37];
	fma.rn.f32 	%f55, %f53, %f54, %f67;
	cvt.u64.u32 	%rd38, %r3;
	cvt.u64.u32 	%rd39, %r39;
	add.s64 	%rd40, %rd39, %rd38;
	shl.b64 	%rd41, %rd40, 2;
	add.s64 	%rd42, %rd2, %rd41;
	ld.global.f32 	%f56, [%rd42+4];
	mul.wide.s32 	%rd43, %r18, 4;
	add.s64 	%rd44, %rd37, %rd43;
	ld.global.f32 	%f57, [%rd44];
	fma.rn.f32 	%f67, %f56, %f57, %f55;
	add.s32 	%r39, %r39, 2;
$L__BB0_11:
	and.b32  	%r32, %r19, 1;
	setp.eq.b32 	%p11, %r32, 1;
	not.pred 	%p12, %p11;
	@%p12 bra 	$L__BB0_13;
	add.s32 	%r33, %r39, %r3;
	mul.wide.u32 	%rd45, %r33, 4;
	add.s64 	%rd46, %rd2, %rd45;
	ld.global.f32 	%f58, [%rd46];
	mad.lo.s32 	%r34, %r39, %r18, %r2;
	mul.wide.s32 	%rd47, %r34, 4;
	add.s64 	%rd48, %rd1, %rd47;
	ld.global.f32 	%f59, [%rd48];
	fma.rn.f32 	%f67, %f58, %f59, %f67;
$L__BB0_13:
	mad.lo.s32 	%r35, %r18, %r1, %r2;
	cvta.to.global.u64 	%rd49, %rd6;
	mul.wide.s32 	%rd50, %r35, 4;
	add.s64 	%rd51, %rd49, %rd50;
	st.global.f32 	[%rd51], %f67;
$L__BB0_14:
	ret;

}
	// .globl	_Z9wmma_gemmP6__halfS0_Pfiii
.visible .entry _Z9wmma_gemmP6__halfS0_Pfiii(
	.param .u64 .ptr .align 1 _Z9wmma_gemmP6__halfS0_Pfiii_param_0,
	.param .u64 .ptr .align 1 _Z9wmma_gemmP6__halfS0_Pfiii_param_1,
	.param .u64 .ptr .align 1 _Z9wmma_gemmP6__halfS0_Pfiii_param_2,
	.param .u32 _Z9wmma_gemmP6__halfS0_Pfiii_param_3,
	.param .u32 _Z9wmma_gemmP6__halfS0_Pfiii_param_4,
	.param .u32 _Z9wmma_gemmP6__halfS0_Pfiii_param_5
)
{
	.reg .pred 	%p<14>;
	.reg .b32 	%r<155>;
	.reg .b32 	%f<205>;
	.reg .b64 	%rd<54>;

	ld.param.u64 	%rd6, [_Z9wmma_gemmP6__halfS0_Pfiii_param_0];
	ld.param.u64 	%rd8, [_Z9wmma_gemmP6__halfS0_Pfiii_param_1];
	ld.param.u32 	%r39, [_Z9wmma_gemmP6__halfS0_Pfiii_param_3];
	ld.param.u32 	%r40, [_Z9wmma_gemmP6__halfS0_Pfiii_param_4];
	ld.param.u32 	%r38, [_Z9wmma_gemmP6__halfS0_Pfiii_param_5];
	cvta.to.global.u64 	%rd1, %rd8;
	cvta.to.global.u64 	%rd2, %rd6;
	mov.u32 	%r41, %ctaid.x;
	mov.u32 	%r42, %ntid.x;
	mov.u32 	%r43, %tid.x;
	mad.lo.s32 	%r44, %r41, %r42, %r43;
	mov.u32 	%r45, %ctaid.y;
	shr.u32 	%r47, %r44, 1;
	and.b32  	%r1, %r47, 2147483632;
	setp.ge.s32 	%p1, %r1, %r39;
	shl.b32 	%r2, %r45, 4;
	setp.ge.s32 	%p2, %r2, %r40;
	or.pred  	%p3, %p1, %p2;
	@%p3 bra 	$L__BB1_20;
	setp.gt.s32 	%p4, %r38, 0;
	mov.f32 	%f133, 0f00000000;
	mov.f32 	%f134, %f133;
	mov.f32 	%f135, %f133;
	mov.f32 	%f136, %f133;
	mov.f32 	%f137, %f133;
	mov.f32 	%f138, %f133;
	mov.f32 	%f139, %f133;
	mov.f32 	%f140, %f133;
	@%p4 bra 	$L__BB1_2;
	bra.uni 	$L__BB1_19;
$L__BB1_2:
	mul.lo.s32 	%r146, %r38, %r1;
	add.s32 	%r49, %r38, -1;
	shr.u32 	%r50, %r49, 4;
	add.s32 	%r4, %r50, 1;
	setp.lt.u32 	%p5, %r38, 49;
	mov.b32 	%r154, 0;
	mov.f32 	%f133, 0f00000000;
	mov.f32 	%f134, %f133;
	mov.f32 	%f135, %f133;
	mov.f32 	%f136, %f133;
	mov.f32 	%f137, %f133;
	mov.f32 	%f138, %f133;
	mov.f32 	%f139, %f133;
	mov.f32 	%f140, %f133;
	@%p5 bra 	$L__BB1_14;
	mul.lo.s32 	%r148, %r40, 48;
	shl.b32 	%r147, %r40, 5;
	mul.wide.u32 	%rd9, %r146, 2;
	add.s64 	%rd10, %rd9, %rd2;
	add.s64 	%rd53, %rd10, 64;
	shl.b32 	%r144, %r40, 4;
	and.b32  	%r53, %r4, 536870908;
	neg.s32 	%r143, %r53;
	mov.f32 	%f133, 0f00000000;
	mov.b32 	%r149, 32;
	mov.b32 	%r145, 0;
	cvt.u64.u32 	%rd32, %r2;
$L__BB1_4:
	add.s32 	%r54, %r149, -16;
	setp.gt.s32 	%p6, %r54, %r38;
	@%p6 bra 	$L__BB1_6;
	ld.param.u64 	%rd50, [_Z9wmma_gemmP6__halfS0_Pfiii_param_0];
	cvta.to.global.u64 	%rd11, %rd50;
	mul.wide.u32 	%rd12, %r146, 2;
	add.s64 	%rd13, %rd11, %rd12;
	wmma.load.a.sync.aligned.col.m16n16k16.global.f16 	{%r55, %r56, %r57, %r58, %r59, %r60, %r61, %r62}, [%rd13], %r38;
	cvt.s64.s32 	%rd14, %r145;
	add.s64 	%rd16, %rd14, %rd32;
	shl.b64 	%rd17, %rd16, 1;
	add.s64 	%rd18, %rd1, %rd17;
	wmma.load.b.sync.aligned.row.m16n16k16.global.f16 	{%r63, %r64, %r65, %r66, %r67, %r68, %r69, %r70}, [%rd18], %r40;
	wmma.mma.sync.aligned.col.row.m16n16k16.f32.f32 {%f140, %f139, %f138, %f137, %f136, %f135, %f134, %f133}, {%r55, %r56, %r57, %r58, %r59, %r60, %r61, %r62}, {%r63, %r64, %r65, %r66, %r67, %r68, %r69, %r70}, {%f140, %f139, %f138, %f137, %f136, %f135, %f134, %f133};
$L__BB1_6:
	setp.gt.s32 	%p7, %r149, %r38;
	@%p7 bra 	$L__BB1_8;
	add.s64 	%rd19, %rd53, -32;
	wmma.load.a.sync.aligned.col.m16n16k16.global.f16 	{%r71, %r72, %r73, %r74, %r75, %r76, %r77, %r78}, [%rd19], %r38;
	cvt.s64.s32 	%rd20, %r144;
	add.s64 	%rd22, %rd20, %rd32;
	shl.b64 	%rd23, %rd22, 1;
	add.s64 	%rd24, %rd1, %rd23;
	wmma.load.b.sync.aligned.row.m16n16k16.global.f16 	{%r79, %r80, %r81, %r82, %r83, %r84, %r85, %r86}, [%rd24], %r40;
	wmma.mma.sync.aligned.col.row.m16n16k16.f32.f32 {%f140, %f139, %f138, %f137, %f136, %f135, %f134, %f133}, {%r71, %r72, %r73, %r74, %r75, %r76, %r77, %r78}, {%r79, %r80, %r81, %r82, %r83, %r84, %r85, %r86}, {%f140, %f139, %f138, %f137, %f136, %f135, %f134, %f133};
$L__BB1_8:
	add.s32 	%r87, %r149, 16;
	setp.gt.s32 	%p8, %r87, %r38;
	@%p8 bra 	$L__BB1_10;
	wmma.load.a.sync.aligned.col.m16n16k16.global.f16 	{%r88, %r89, %r90, %r91, %r92, %r93, %r94, %r95}, [%rd53], %r38;
	cvt.s64.s32 	%rd25, %r147;
	add.s64 	%rd27, %rd25, %rd32;
	shl.b64 	%rd28, %rd27, 1;
	add.s64 	%rd29, %rd1, %rd28;
	wmma.load.b.sync.aligned.row.m16n16k16.global.f16 	{%r96, %r97, %r98, %r99, %r100, %r101, %r102, %r103}, [%rd29], %r40;
	wmma.mma.sync.aligned.col.row.m16n16k16.f32.f32 {%f140, %f139, %f138, %f137, %f136, %f135, %f134, %f133}, {%r88, %r89, %r90, %r91, %r92, %r93, %r94, %r95}, {%r96, %r97, %r98, %r99, %r100, %r101, %r102, %r103}, {%f140, %f139, %f138, %f137, %f136, %f135, %f134, %f133};
$L__BB1_10:
	add.s32 	%r104, %r149, 32;
	setp.gt.s32 	%p9, %r104, %r38;
	@%p9 bra 	$L__BB1_12;
	add.s64 	%rd30, %rd53, 32;
	wmma.load.a.sync.aligned.col.m16n16k16.global.f16 	{%r105, %r106, %r107, %r108, %r109, %r110, %r111, %r112}, [%rd30], %r38;
	cvt.s64.s32 	%rd31, %r148;
	add.s64 	%rd33, %rd31, %rd32;
	shl.b64 	%rd34, %rd33, 1;
	add.s64 	%rd35, %rd1, %rd34;
	wmma.load.b.sync.aligned.row.m16n16k16.global.f16 	{%r113, %r114, %r115, %r116, %r117, %r118, %r119, %r120}, [%rd35], %r40;
	wmma.mma.sync.aligned.col.row.m16n16k16.f32.f32 {%f140, %f139, %f138, %f137, %f136, %f135, %f134, %f133}, {%r105, %r106, %r107, %r108, %r109, %r110, %r111, %r112}, {%r113, %r114, %r115, %r116, %r117, %r118, %r119, %r120}, {%f140, %f139, %f138, %f137, %f136, %f135, %f134, %f133};
$L__BB1_12:
	add.s32 	%r149, %r149, 64;
	shl.b32 	%r121, %r40, 6;
	add.s32 	%r148, %r148, %r121;
	add.s32 	%r147, %r147, %r121;
	add.s64 	%rd53, %rd53, 128;
	add.s32 	%r146, %r146, 64;
	add.s32 	%r145, %r145, %r121;
	add.s32 	%r144, %r144, %r121;
	add.s32 	%r143, %r143, 4;
	setp.ne.s32 	%p10, %r143, 0;
	@%p10 bra 	$L__BB1_4;
	add.s32 	%r154, %r149, -32;
$L__BB1_14:
	add.s32 	%r122, %r38, -1;
	shr.u32 	%r123, %r122, 4;
	add.s32 	%r124, %r123, 1;
	and.b32  	%r25, %r124, 3;
	setp.eq.s32 	%p11, %r25, 0;
	@%p11 bra 	$L__BB1_19;
	mul.lo.s32 	%r153, %r154, %r40;
	mad.lo.s32 	%r152, %r38, %r1, %r154;
	neg.s32 	%r151, %r25;
	cvt.u64.u32 	%rd40, %r2;
$L__BB1_16:
	.pragma "nounroll";
	add.s32 	%r154, %r154, 16;
	setp.gt.s32 	%p12, %r154, %r38;
	@%p12 bra 	$L__BB1_18;
	ld.param.u64 	%rd51, [_Z9wmma_gemmP6__halfS0_Pfiii_param_0];
	cvta.to.global.u64 	%rd36, %rd51;
	mul.wide.u32 	%rd37, %r152, 2;
	add.s64 	%rd38, %rd36, %rd37;
	wmma.load.a.sync.aligned.col.m16n16k16.global.f16 	{%r125, %r126, %r127, %r128, %r129, %r130, %r131, %r132}, [%rd38], %r38;
	cvt.s64.s32 	%rd39, %r153;
	add.s64 	%rd41, %rd39, %rd40;
	shl.b64 	%rd42, %rd41, 1;
	add.s64 	%rd43, %rd1, %rd42;
	wmma.load.b.sync.aligned.row.m16n16k16.global.f16 	{%r133, %r134, %r135, %r136, %r137, %r138, %r139, %r140}, [%rd43], %r40;
	wmma.mma.sync.aligned.col.row.m16n16k16.f32.f32 {%f140, %f139, %f138, %f137, %f136, %f135, %f134, %f133}, {%r125, %r126, %r127, %r128, %r129, %r130, %r131, %r132}, {%r133, %r134, %r135, %r136, %r137, %r138, %r139, %r140}, {%f140, %f139, %f138, %f137, %f136, %f135, %f134, %f133};
$L__BB1_18:
	shl.b32 	%r141, %r40, 4;
	add.s32 	%r153, %r153, %r141;
	add.s32 	%r152, %r152, 16;
	add.s32 	%r151, %r151, 1;
	setp.ne.s32 	%p13, %r151, 0;
	@%p13 bra 	$L__BB1_16;
$L__BB1_19:
	ld.param.u64 	%rd52, [_Z9wmma_gemmP6__halfS0_Pfiii_param_2];
	mul.lo.s32 	%r142, %r40, %r1;
	cvt.s64.s32 	%rd44, %r142;
	cvt.u64.u32 	%rd45, %r2;
	add.s64 	%rd46, %rd44, %rd45;
	cvta.to.global.u64 	%rd47, %rd52;
	shl.b64 	%rd48, %rd46, 2;
	add.s64 	%rd49, %rd47, %rd48;
	wmma.store.d.sync.aligned.row.m16n16k16.global.f32 	[%rd49], {%f140, %f139, %f138, %f137, %f136, %f135, %f134, %f133}, %r40;
$L__BB1_20:
	ret;

}


// ===== COMPILED SASS (sm_100) =====

	.target	sm_100

	.elftype	@"ET_EXEC"


//--------------------- .note.nv.tkinfo           --------------------------
	.section	.note.nv.tkinfo,"",@"SHT_NOTE"
	.sectionflags	@"SHF_NOTE_NV_TKINFO"
	.tkinfo
        /*0018*/ 	.word	0x00000002
        /*0030*/ 	.string	""
        /*0030*/ 	.string	"ptxas"
        /*0030*/ 	.string	"Cuda compilation tools, release 13.0, V13.0.88"
        /*0030*/ 	.string	"Build cuda_13.0.r13.0/compiler.36424714_0"
        /*0030*/ 	.string	"-arch sm_100 -m 64 "



//--------------------- .note.nv.cuinfo           --------------------------
	.section	.note.nv.cuinfo,"",@"SHT_NOTE"
	.sectionflags	@"SHF_NOTE_NV_CUINFO"
        /*0018*/ 	.short	0x0002
        /*001a*/ 	.short	0x0064
        /*001c*/ 	.short	0x0082
	.zero		2


//--------------------- .nv.info                  --------------------------
	.section	.nv.info,"",@"SHT_CUDA_INFO"
	.align	4


	//----- nvinfo : EIATTR_REGCOUNT
	.align		4
        /*0000*/ 	.byte	0x04, 0x2f
        /*0002*/ 	.short	(.L_1 - .L_0)
	.align		4
.L_0:
        /*0004*/ 	.word	index@(_Z11gemm_kernelPfS_S_iii)
        /*0008*/ 	.word	0x00000020


	//----- nvinfo : EIATTR_FRAME_SIZE
	.align		4
.L_1:
        /*000c*/ 	.byte	0x04, 0x11
        /*000e*/ 	.short	(.L_3 - .L_2)
	.align		4
.L_2:
        /*0010*/ 	.word	index@(_Z11gemm_kernelPfS_S_iii)
        /*0014*/ 	.word	0x00000000


	//----- nvinfo : EIATTR_REGCOUNT
	.align		4
.L_3:
        /*0018*/ 	.byte	0x04, 0x2f
        /*001a*/ 	.short	(.L_5 - .L_4)
	.align		4
.L_4:
        /*001c*/ 	.word	index@(_Z9wmma_gemmP6__halfS0_Pfiii)
        /*0020*/ 	.word	0x00000020


	//----- nvinfo : EIATTR_FRAME_SIZE
	.align		4
.L_5:
        /*0024*/ 	.byte	0x04, 0x11
        /*0026*/ 	.short	(.L_7 - .L_6)
	.align		4
.L_6:
        /*0028*/ 	.word	index@(_Z9wmma_gemmP6__halfS0_Pfiii)
        /*002c*/ 	.word	0x00000000


	//----- nvinfo : EIATTR_MIN_STACK_SIZE
	.align		4
.L_7:
        /*0030*/ 	.byte	0x04, 0x12
        /*0032*/ 	.short	(.L_9 - .L_8)
	.align		4
.L_8:
        /*0034*/ 	.word	index@(_Z9wmma_gemmP6__halfS0_Pfiii)
        /*0038*/ 	.word	0x00000000


	//----- nvinfo : EIATTR_MIN_STACK_SIZE
	.align		4
.L_9:
        /*003c*/ 	.byte	0x04, 0x12
        /*003e*/ 	.short	(.L_11 - .L_10)
	.align		4
.L_10:
        /*0040*/ 	.word	index@(_Z11gemm_kernelPfS_S_iii)
        /*0044*/ 	.word	0x00000000
.L_11:


//--------------------- .nv.compat                --------------------------
	.section	.nv.compat,"",@"SHT_CUDA_COMPAT_INFO"
	.align	4
        /*0000*/ 	.byte	0x02, 0x09, 0x00, 0x00, 0x02, 0x02, 0x01, 0x00, 0x02, 0x05, 0x05, 0x00, 0x03, 0x07, 0x01, 0x01
        /*0010*/ 	.byte	0x02, 0x03, 0x00, 0x00, 0x02, 0x06, 0x01, 0x00, 0x04, 0x0b, 0x08, 0x00, 0x09, 0x00, 0x00, 0x00
        /*0020*/ 	.byte	0x00, 0x00, 0x00, 0x00


//--------------------- .nv.info._Z9wmma_gemmP6__halfS0_Pfiii --------------------------
	.section	.nv.info._Z9wmma_gemmP6__halfS0_Pfiii,"",@"SHT_CUDA_INFO"
	.sectionflags	@""
	.align	4


	//----- nvinfo : EIATTR_CUDA_API_VERSION
	.align		4
        /*0000*/ 	.byte	0x04, 0x37
        /*0002*/ 	.short	(.L_13 - .L_12)
.L_12:
        /*0004*/ 	.word	0x00000082


	//----- nvinfo : EIATTR_KPARAM_INFO
	.align		4
.L_13:
        /*0008*/ 	.byte	0x04, 0x17
        /*000a*/ 	.short	(.L_15 - .L_14)
.L_14:
        /*000c*/ 	.word	0x00000000
        /*0010*/ 	.short	0x0005
        /*0012*/ 	.short	0x0020
        /*0014*/ 	.byte	0x00, 0xf0, 0x11, 0x00


	//----- nvinfo : EIATTR_KPARAM_INFO
	.align		4
.L_15:
        /*0018*/ 	.byte	0x04, 0x17
        /*001a*/ 	.short	(.L_17 - .L_16)
.L_16:
        /*001c*/ 	.word	0x00000000
        /*0020*/ 	.short	0x0004
        /*0022*/ 	.short	0x001c
        /*0024*/ 	.byte	0x00, 0xf0, 0x11, 0x00


	//----- nvinfo : EIATTR_KPARAM_INFO
	.align		4
.L_17:
        /*0028*/ 	.byte	0x04, 0x17
        /*002a*/ 	.short	(.L_19 - .L_18)
.L_18:
        /*002c*/ 	.word	0x00000000
        /*0030*/ 	.short	0x0003
        /*0032*/ 	.short	0x0018
        /*0034*/ 	.byte	0x00, 0xf0, 0x11, 0x00


	//----- nvinfo : EIATTR_KPARAM_INFO
	.align		4
.L_19:
        /*0038*/ 	.byte	0x04, 0x17
        /*003a*/ 	.short	(.L_21 - .L_20)
.L_20:
        /*003c*/ 	.word	0x00000000
        /*0040*/ 	.short	0x0002
        /*0042*/ 	.short	0x0010
        /*0044*/ 	.byte	0x00, 0xf5, 0x21, 0x00


	//----- nvinfo : EIATTR_KPARAM_INFO
	.align		4
.L_21:
        /*0048*/ 	.byte	0x04, 0x17
        /*004a*/ 	.short	(.L_23 - .L_22)
.L_22:
        /*004c*/ 	.word	0x00000000
        /*0050*/ 	.short	0x0001
        /*0052*/ 	.short	0x0008
        /*0054*/ 	.byte	0x00, 0xf5, 0x21, 0x00


	//----- nvinfo : EIATTR_KPARAM_INFO
	.align		4
.L_23:
        /*0058*/ 	.byte	0x04, 0x17
        /*005a*/ 	.short	(.L_25 - .L_24)
.L_24:
        /*005c*/ 	.word	0x00000000
        /*0060*/ 	.short	0x0000
        /*0062*/ 	.short	0x0000
        /*0064*/ 	.byte	0x00, 0xf5, 0x21, 0x00


	//----- nvinfo : EIATTR_SPARSE_MMA_MASK
	.align		4
.L_25:
        /*0068*/ 	.byte	0x03, 0x50
        /*006a*/ 	.short	0x0000


	//----- nvinfo : EIATTR_WMMA_USED
	.align		4
        /*006c*/ 	.byte	0x01, 0x2b
	.zero		2


	//----- nvinfo : EIATTR_MAXREG_COUNT
	.align		4
        /*0070*/ 	.byte	0x03, 0x1b
        /*0072*/ 	.short	0x00ff


	//----- nvinfo : EIATTR_MERCURY_ISA_VERSION
	.align		4
        /*0074*/ 	.byte	0x03, 0x5f
        /*0076*/ 	.short	0x0101


	//----- nvinfo : EIATTR_VRC_CTA_INIT_COUNT
	.align		4
        /*0078*/ 	.byte	0x02, 0x4a
	.zero		1
	.zero		1


	//----- nvinfo : EIATTR_EXIT_INSTR_OFFSETS
	.align		4
        /*007c*/ 	.byte	0x04, 0x1c
        /*007e*/ 	.short	(.L_27 - .L_26)


	//   ....[0]....
.L_26:
        /*0080*/ 	.word	0x000000d0


	//   ....[1]....
        /*0084*/ 	.word	0x00001320


	//----- nvinfo : EIATTR_CBANK_PARAM_SIZE
	.align		4
.L_27:
        /*0088*/ 	.byte	0x03, 0x19
        /*008a*/ 	.short	0x0024


	//----- nvinfo : EIATTR_PARAM_CBANK
	.align		4
        /*008c*/ 	.byte	0x04, 0x0a
        /*008e*/ 	.short	(.L_29 - .L_28)
	.align		4
.L_28:
        /*0090*/ 	.word	index@(.nv.constant0._Z9wmma_gemmP6__halfS0_Pfiii)
        /*0094*/ 	.short	0x0380
        /*0096*/ 	.short	0x0024


	//----- nvinfo : EIATTR_SW_WAR
	.align		4
.L_29:
        /*0098*/ 	.byte	0x04, 0x36
        /*009a*/ 	.short	(.L_31 - .L_30)
.L_30:
        /*009c*/ 	.word	0x00000008
.L_31:


//--------------------- .nv.info._Z11gemm_kernelPfS_S_iii --------------------------
	.section	.nv.info._Z11gemm_kernelPfS_S_iii,"",@"SHT_CUDA_INFO"
	.sectionflags	@""
	.align	4


	//----- nvinfo : EIATTR_CUDA_API_VERSION
	.align		4
        /*0000*/ 	.byte	0x04, 0x37
        /*0002*/ 	.short	(.L_33 - .L_32)
.L_32:
        /*0004*/ 	.word	0x00000082


	//----- nvinfo : EIATTR_KPARAM_INFO
	.align		4
.L_33:
        /*0008*/ 	.byte	0x04, 0x17
        /*000a*/ 	.short	(.L_35 - .L_34)
.L_34:
        /*000c*/ 	.word	0x00000000
        /*0010*/ 	.short	0x0005
        /*0012*/ 	.short	0x0020
        /*0014*/ 	.byte	0x00, 0xf0, 0x11, 0x00


	//----- nvinfo : EIATTR_KPARAM_INFO
	.align		4
.L_35:
        /*0018*/ 	.byte	0x04, 0x17
        /*001a*/ 	.short	(.L_37 - .L_36)
.L_36:
        /*001c*/ 	.word	0x00000000
        /*0020*/ 	.short	0x0004
        /*0022*/ 	.short	0x001c
        /*0024*/ 	.byte	0x00, 0xf0, 0x11, 0x00


	//----- nvinfo : EIATTR_KPARAM_INFO
	.align		4
.L_37:
        /*0028*/ 	.byte	0x04, 0x17
        /*002a*/ 	.short	(.L_39 - .L_38)
.L_38:
        /*002c*/ 	.word	0x00000000
        /*0030*/ 	.short	0x0003
        /*0032*/ 	.short	0x0018
        /*0034*/ 	.byte	0x00, 0xf0, 0x11, 0x00


	//----- nvinfo : EIATTR_KPARAM_INFO
	.align		4
.L_39:
        /*0038*/ 	.byte	0x04, 0x17
        /*003a*/ 	.short	(.L_41 - .L_40)
.L_40:
        /*003c*/ 	.word	0x00000000
        /*0040*/ 	.short	0x0002
        /*0042*/ 	.short	0x0010
        /*0044*/ 	.byte	0x00, 0xf5, 0x21, 0x00


	//----- nvinfo : EIATTR_KPARAM_INFO
	.align		4
.L_41:
        /*0048*/ 	.byte	0x04, 0x17
        /*004a*/ 	.short	(.L_43 - .L_42)
.L_42:
        /*004c*/ 	.word	0x00000000
        /*0050*/ 	.short	0x0001
        /*0052*/ 	.short	0x0008
        /*0054*/ 	.byte	0x00, 0xf5, 0x21, 0x00


	//----- nvinfo : EIATTR_KPARAM_INFO
	.align		4
.L_43:
        /*0058*/ 	.byte	0x04, 0x17
        /*005a*/ 	.short	(.L_45 - .L_44)
.L_44:
        /*005c*/ 	.word	0x00000000
        /*0060*/ 	.short	0x0000
        /*0062*/ 	.short	0x0000
        /*0064*/ 	.byte	0x00, 0xf5, 0x21, 0x00


	//----- nvinfo : EIATTR_SPARSE_MMA_MASK
	.align		4
.L_45:
        /*0068*/ 	.byte	0x03, 0x50
        /*006a*/ 	.short	0x0000


	//----- nvinfo : EIATTR_MAXREG_COUNT
	.align		4
        /*006c*/ 	.byte	0x03, 0x1b
        /*006e*/ 	.short	0x00ff


	//----- nvinfo : EIATTR_MERCURY_ISA_VERSION
	.align		4
        /*0070*/ 	.byte	0x03, 0x5f
        /*0072*/ 	.short	0x0101


	//----- nvinfo : EIATTR_VRC_CTA_INIT_COUNT
	.align		4
        /*0074*/ 	.byte	0x02, 0x4a
	.zero		1
	.zero		1


	//----- nvinfo : EIATTR_EXIT_INSTR_OFFSETS
	.align		4
        /*0078*/ 	.byte	0x04, 0x1c
        /*007a*/ 	.short	(.L_47 - .L_46)


	//   ....[0]....
.L_46:
        /*007c*/ 	.word	0x000000c0


	//   ....[1]....
        /*0080*/ 	.word	0x000008e0


	//----- nvinfo : EIATTR_CBANK_PARAM_SIZE
	.align		4
.L_47:
        /*0084*/ 	.byte	0x03, 0x19
        /*0086*/ 	.short	0x0024


	//----- nvinfo : EIATTR_PARAM_CBANK
	.align		4
        /*0088*/ 	.byte	0x04, 0x0a
        /*008a*/ 	.short	(.L_49 - .L_48)
	.align		4
.L_48:
        /*008c*/ 	.word	index@(.nv.constant0._Z11gemm_kernelPfS_S_iii)
        /*0090*/ 	.short	0x0380
        /*0092*/ 	.short	0x0024


	//----- nvinfo : EIATTR_SW_WAR
	.align		4
.L_49:
        /*0094*/ 	.byte	0x04, 0x36
        /*0096*/ 	.short	(.L_51 - .L_50)
.L_50:
        /*0098*/ 	.word	0x00000008
.L_51:


//--------------------- .nv.callgraph             --------------------------
	.section	.nv.callgraph,"",@"SHT_CUDA_CALLGRAPH"
	.align	4
	.sectionentsize	8
	.align		4
        /*0000*/ 	.word	0x00000000
	.align		4
        /*0004*/ 	.word	0xffffffff
	.align		4
        /*0008*/ 	.word	0x00000000
	.align		4
        /*000c*/ 	.word	0xfffffffe
	.align		4
        /*0010*/ 	.word	0x00000000
	.align		4
        /*0014*/ 	.word	0xfffffffd
	.align		4
        /*0018*/ 	.word	0x00000000
	.align		4
        /*001c*/ 	.word	0xfffffffc


//--------------------- .text._Z9wmma_gemmP6__halfS0_Pfiii --------------------------
	.section	.text._Z9wmma_gemmP6__halfS0_Pfiii,"ax",@progbits
	.align	128
        .global         _Z9wmma_gemmP6__halfS0_Pfiii
        .type           _Z9wmma_gemmP6__halfS0_Pfiii,@function
        .size           _Z9wmma_gemmP6__halfS0_Pfiii,(.L_x_15 - _Z9wmma_gemmP6__halfS0_Pfiii)
        .other          _Z9wmma_gemmP6__halfS0_Pfiii,@"STO_CUDA_ENTRY STV_DEFAULT"
_Z9wmma_gemmP6__halfS0_Pfiii:
.text._Z9wmma_gemmP6__halfS0_Pfiii:
[----:B------:R-:W-:Y:S01]  /*0000*/  LDC R1, c[0x0][0x37c] ;  /* 0x0000df00ff017b82 */ /* 0x000fe20000000800 */
[----:B------:R-:W0:Y:S07]  /*0010*/  S2R R3, SR_TID.X ;  /* 0x0000000000037919 */ /* 0x000e2e0000002100 */
[----:B------:R-:W1:Y:S01]  /*0020*/  S2UR UR5, SR_CTAID.Y ;  /* 0x00000000000579c3 */ /* 0x000e620000002600 */
[----:B------:R-:W2:Y:S07]  /*0030*/  LDCU.64 UR14, c[0x0][0x398] ;  /* 0x00007300ff0e77ac */ /* 0x000eae0008000a00 */
[----:B------:R-:W0:Y:S08]  /*0040*/  S2UR UR4, SR_CTAID.X ;  /* 0x00000000000479c3 */ /* 0x000e300000002500 */
[----:B------:R-:W0:Y:S01]  /*0050*/  LDC R0, c[0x0][0x360] ;  /* 0x0000d800ff007b82 */ /* 0x000e220000000800 */
[----:B-1----:R-:W-:-:S04]  /*0060*/  USHF.L.U32 UR5, UR5, 0x4, URZ ;  /* 0x0000000405057899 */ /* 0x002fc800080006ff */
[----:B--2---:R-:W-:-:S06]  /*0070*/  UISETP.GE.AND UP0, UPT, UR5, UR15, UPT ;  /* 0x0000000f0500728c */ /* 0x004fcc000bf06270 */
[----:B------:R-:W-:Y:S01]  /*0080*/  PLOP3.LUT P0, PT, PT, PT, UP0, 0x80, 0x8 ;  /* 0x000000000008781c */ /* 0x000fe20003f0f008 */
[----:B0-----:R-:W-:-:S05]  /*0090*/  IMAD R0, R0, UR4, R3 ;  /* 0x0000000400007c24 */ /* 0x001fca000f8e0203 */
[----:B------:R-:W-:-:S04]  /*00a0*/  SHF.R.U32.HI R0, RZ, 0x1, R0 ;  /* 0x00000001ff007819 */ /* 0x000fc80000011600 */
[----:B------:R-:W-:-:S04]  /*00b0*/  LOP3.LUT R19, R0, 0x7ffffff0, RZ, 0xc0, !PT ;  /* 0x7ffffff000137812 */ /* 0x000fc800078ec0ff */
[----:B------:R-:W-:-:S13]  /*00c0*/  ISETP.GE.OR P0, PT, R19, UR14, P0 ;  /* 0x0000000e13007c0c */ /* 0x000fda0008706670 */
[----:B------:R-:W-:Y:S05]  /*00d0*/  @P0 EXIT ;  /* 0x000000000000094d */ /* 0x000fea0003800000 */
[----:B------:R-:W0:Y:S01]  /*00e0*/  LDCU UR4, c[0x0][0x3a0] ;  /* 0x00007400ff0477ac */ /* 0x000e220008000800 */
[----:B------:R-:W-:Y:S02]  /*00f0*/  CS2R R10, SRZ ;  /* 0x00000000000a7805 */ /* 0x000fe4000001ff00 */
[----:B------:R-:W-:Y:S02]  /*0100*/  CS2R R8, SRZ ;  /* 0x0000000000087805 */ /* 0x000fe4000001ff00 */
[----:B------:R-:W-:Y:S01]  /*0110*/  CS2R R6, SRZ ;  /* 0x0000000000067805 */ /* 0x000fe2000001ff00 */
[----:B------:R-:W1:Y:S01]  /*0120*/  LDCU.64 UR10, c[0x0][0x358] ;  /* 0x00006b00ff0a77ac */ /* 0x000e620008000a00 */
[----:B------:R-:W-:Y:S01]  /*0130*/  CS2R R4, SRZ ;  /* 0x0000000000047805 */ /* 0x000fe2000001ff00 */
[----:B0-----:R-:W-:-:S05]  /*0140*/  IMAD.U32 R2, RZ, RZ, UR4 ;  /* 0x00000004ff027e24 */ /* 0x001fca000f8e00ff */
[----:B------:R-:W-:-:S13]  /*0150*/  ISETP.GT.AND P0, PT, R2, RZ, PT ;  /* 0x000000ff0200720c */ /* 0x000fda0003f04270 */
[----:B-1----:R-:W-:Y:S05]  /*0160*/  @!P0 BRA `(.L_x_0) ;  /* 0x00000010001c8947 */ /* 0x002fea0003800000 */
[C---:B------:R-:W-:Y:S01]  /*0170*/  ISETP.GE.U32.AND P0, PT, R2.reuse, 0x31, PT ;  /* 0x000000310200780c */ /* 0x040fe20003f06070 */
[----:B------:R-:W-:Y:S01]  /*0180*/  VIADD R0, R2, 0xffffffff ;  /* 0xffffffff02007836 */ /* 0x000fe20000000000 */
[----:B------:R-:W-:Y:S01]  /*0190*/  UMOV UR4, URZ ;  /* 0x000000ff00047c82 */ /* 0x000fe20008000000 */
[----:B------:R-:W-:Y:S02]  /*01a0*/  CS2R R10, SRZ ;  /* 0x00000000000a7805 */ /* 0x000fe4000001ff00 */
[----:B------:R-:W-:Y:S02]  /*01b0*/  CS2R R8, SRZ ;  /* 0x0000000000087805 */ /* 0x000fe4000001ff00 */
[----:B------:R-:W-:Y:S02]  /*01c0*/  CS2R R6, SRZ ;  /* 0x0000000000067805 */ /* 0x000fe4000001ff00 */
[----:B------:R-:W-:Y:S02]  /*01d0*/  CS2R R4, SRZ ;  /* 0x0000000000047805 */ /* 0x000fe4000001ff00 */
[----:B------:R-:W-:-:S02]  /*01e0*/  LEA.HI R12, R0, 0x1, RZ, 0x1c ;  /* 0x00000001000c7811 */ /* 0x000fc400078fe0ff */
[----:B------:R-:W-:Y:S05]  /*01f0*/  @!P0 BRA `(.L_x_1) ;  /* 0x0000000c000c8947 */ /* 0x000fea0003800000 */
[----:B------:R-:W0:Y:S01]  /*0200*/  LDC.64 R16, c[0x0][0x380] ;  /* 0x0000e000ff107b82 */ /* 0x000e220000000a00 */
[----:B------:R-:W-:Y:S01]  /*0210*/  IMAD R18, R19, R2, RZ ;  /* 0x0000000213127224 */ /* 0x000fe200078e02ff */
[----:B------:R-:W-:Y:S01]  /*0220*/  LOP3.LUT R12, R12, 0x1ffffffc, RZ, 0xc0, !PT ;  /* 0x1ffffffc0c0c7812 */ /* 0x000fe200078ec0ff */
[----:B------:R-:W-:Y:S01]  /*0230*/  IMAD.MOV.U32 R11, RZ, RZ, RZ ;  /* 0x000000ffff0b7224 */ /* 0x000fe200078e00ff */
[----:B------:R-:W1:Y:S04]  /*0240*/  LDCU UR9, c[0x0][0x39c] ;  /* 0x00007380ff0977ac */ /* 0x000e680008000800 */
[----:B------:R-:W2:Y:S01]  /*0250*/  LDC R0, c[0x0][0x3a0] ;  /* 0x0000e800ff007b82 */ /* 0x000ea20000000800 */
[----:B------:R-:W3:Y:S01]  /*0260*/  LDCU.64 UR16, c[0x0][0x388] ;  /* 0x00007100ff1077ac */ /* 0x000ee20008000a00 */
[----:B------:R-:W-:-:S02]  /*0270*/  UIMAD UR12, UR15, 0x30, URZ ;  /* 0x000000300f0c78a4 */ /* 0x000fc4000f8e02ff */
[----:B------:R-:W-:Y:S02]  /*0280*/  USHF.L.U32 UR13, UR15, 0x5, URZ ;  /* 0x000000050f0d7899 */ /* 0x000fe400080006ff */
[----:B------:R-:W-:Y:S01]  /*0290*/  USHF.L.U32 UR14, UR15, 0x4, URZ ;  /* 0x000000040f0e7899 */ /* 0x000fe200080006ff */
[----:B------:R-:W-:Y:S01]  /*02a0*/  UMOV UR6, 0x20 ;  /* 0x0000002000067882 */ /* 0x000fe20000000000 */
[----:B------:R-:W-:Y:S01]  /*02b0*/  UMOV UR4, URZ ;  /* 0x000000ff00047c82 */ /* 0x000fe20008000000 */
[----:B0-----:R-:W-:-:S03]  /*02c0*/  IMAD.WIDE.U32 R16, R18, 0x2, R16 ;  /* 0x0000000212107825 */ /* 0x001fc600078e0010 */
[----:B------:R-:W-:-:S05]  /*02d0*/  IADD3 R3, P0, PT, R16, 0x40, RZ ;  /* 0x0000004010037810 */ /* 0x000fca0007f1e0ff */
[----:B------:R-:W-:Y:S02]  /*02e0*/  IMAD.X R16, RZ, RZ, R17, P0 ;  /* 0x000000ffff107224 */ /* 0x000fe400000e0611 */
[----:B-123--:R-:W-:-:S07]  /*02f0*/  IMAD.MOV R17, RZ, RZ, -R12 ;  /* 0x000000ffff117224 */ /* 0x00efce00078e0a0c */
.L_x_6:
[----:B------:R-:W-:Y:S01]  /*0300*/  UIADD3 UR7, UPT, UPT, UR6, -0x10, URZ ;  /* 0xfffffff006077890 */ /* 0x000fe2000fffe0ff */
[----:B------:R-:W-:Y:S01]  /*0310*/  IMAD.MOV.U32 R2, RZ, RZ, R0 ;  /* 0x000000ffff027224 */ /* 0x000fe200078e0000 */
[----:B------:R-:W-:Y:S02]  /*0320*/  UIADD3 UR8, UPT, UPT, UR6, 0x10, URZ ;  /* 0x0000001006087890 */ /* 0x000fe4000fffe0ff */
[----:B------:R-:W-:Y:S02]  /*0330*/  UIADD3 UR15, UPT, UPT, UR6, 0x20, URZ ;  /* 0x00000020060f7890 */ /* 0x000fe4000fffe0ff */
[C---:B------:R-:W-:Y:S02]  /*0340*/  ISETP.LT.AND P3, PT, R2.reuse, UR7, PT ;  /* 0x0000000702007c0c */ /* 0x040fe4000bf61270 */
[C---:B------:R-:W-:Y:S02]  /*0350*/  ISETP.LT.AND P0, PT, R2.reuse, UR6, PT ;  /* 0x0000000602007c0c */ /* 0x040fe4000bf01270 */
[----:B------:R-:W-:-:S02]  /*0360*/  ISETP.LT.AND P1, PT, R2, UR8, PT ;  /* 0x0000000802007c0c */ /* 0x000fc4000bf21270 */
[----:B------:R-:W-:-:S07]  /*0370*/  ISETP.LT.AND P2, PT, R2, UR15, PT ;  /* 0x0000000f02007c0c */ /* 0x000fce000bf41270 */
[----:B------:R-:W-:Y:S06]  /*0380*/  @P3 BRA `(.L_x_2) ;  /* 0x0000000000a03947 */ /* 0x000fec0003800000 */
[----:B------:R-:W0:Y:S01]  /*0390*/  S2R R23, SR_LANEID ;  /* 0x0000000000177919 */ /* 0x000e220000000000 */
[----:B------:R-:W1:Y:S01]  /*03a0*/  LDC R25, c[0x0][0x39c] ;  /* 0x0000e700ff197b82 */ /* 0x000e620000000800 */
[----:B------:R-:W-:Y:S01]  /*03b0*/  UIADD3 UR7, UP0, UPT, UR5, UR4, URZ ;  /* 0x0000000405077290 */ /* 0x000fe2000ff1e0ff */
[----:B------:R-:W-:Y:S01]  /*03c0*/  SHF.R.U32.HI R20, RZ, 0x1, R2 ;  /* 0x00000001ff147819 */ /* 0x000fe20000011602 */
[----:B------:R-:W-:Y:S02]  /*03d0*/  IMAD.MOV.U32 R13, RZ, RZ, RZ ;  /* 0x000000ffff0d7224 */ /* 0x000fe400078e00ff */
[----:B------:R-:W-:Y:S02]  /*03e0*/  ULEA.HI.X.SX32 UR8, UR4, URZ, 0x1, UP0 ;  /* 0x000000ff04087291 */ /* 0x000fe400080f0eff */
[----:B------:R-:W-:Y:S01]  /*03f0*/  ULEA UR15, UP0, UR7, UR16, 0x1 ;  /* 0x00000010070f7291 */ /* 0x000fe2000f8008ff */
[----:B------:R-:W2:Y:S03]  /*0400*/  LDC.64 R14, c[0x0][0x380] ;  /* 0x0000e000ff0e7b82 */ /* 0x000ea60000000a00 */
[----:B------:R-:W-:Y:S01]  /*0410*/  ULEA.HI.X UR7, UR7, UR17, UR8, 0x1, UP0 ;  /* 0x0000001107077291 */ /* 0x000fe200080f0c08 */
[----:B-1----:R-:W-:-:S02]  /*0420*/  SHF.R.U32.HI R22, RZ, 0x1, R25 ;  /* 0x00000001ff167819 */ /* 0x002fc40000011619 */
[----:B0-----:R-:W-:Y:S01]  /*0430*/  LOP3.LUT R12, R23, 0x3, RZ, 0xc0, !PT ;  /* 0x00000003170c7812 */ /* 0x001fe200078ec0ff */
[----:B--2---:R-:W-:Y:S01]  /*0440*/  IMAD.WIDE.U32 R14, R18, 0x2, R14 ;  /* 0x00000002120e7825 */ /* 0x004fe200078e000e */
[----:B------:R-:W-:-:S05]  /*0450*/  SHF.R.U32.HI R23, RZ, 0x2, R23 ;  /* 0x00000002ff177819 */ /* 0x000fca0000011617 */
[----:B------:R-:W-:-:S04]  /*0460*/  IMAD.WIDE.U32 R20, R23, R20, R12 ;  /* 0x0000001417147225 */ /* 0x000fc800078e000c */
[----:B------:R-:W-:Y:S01]  /*0470*/  IMAD.WIDE.U32 R12, R23, R22, R12 ;  /* 0x00000016170c7225 */ /* 0x000fe200078e000c */
[----:B------:R-:W-:Y:S02]  /*0480*/  LEA R28, P3, R20, R14, 0x2 ;  /* 0x0000000e141c7211 */ /* 0x000fe400078610ff */
[----:B------:R-:W-:Y:S02]  /*0490*/  LEA R14, P4, R12, UR15, 0x2 ;  /* 0x0000000f0c0e7c11 */ /* 0x000fe4000f8810ff */
[----:B------:R-:W-:Y:S02]  /*04a0*/  LEA.HI.X R29, R20, R15, R21, 0x2, P3 ;  /* 0x0000000f141d7211 */ /* 0x000fe400018f1415 */
[----:B------:R-:W-:Y:S01]  /*04b0*/  LEA.HI.X R15, R12, UR7, R13, 0x2, P4 ;  /* 0x000000070c0f7c11 */ /* 0x000fe2000a0f140d */
[----:B------:R-:W-:Y:S02]  /*04c0*/  IMAD.WIDE.U32 R26, R2, 0x10, R28 ;  /* 0x00000010021a7825 */ /* 0x000fe400078e001c */
[----:B------:R-:W2:Y:S02]  /*04d0*/  LDG.E R12, desc[UR10][R28.64] ;  /* 0x0000000a1c0c7981 */ /* 0x000ea4000c1e1900 */
[----:B------:R-:W-:-:S02]  /*04e0*/  IMAD.WIDE.U32 R24, R25, 0x10, R14 ;  /* 0x0000001019187825 */ /* 0x000fc400078e000e */
[----:B------:R-:W3:Y:S04]  /*04f0*/  LDG.E R20, desc[UR10][R14.64] ;  /* 0x0000000a0e147981 */ /* 0x000ee8000c1e1900 */
[----:B------:R-:W4:Y:S04]  /*0500*/  LDG.E R22, desc[UR10][R14.64+0x10] ;  /* 0x0000100a0e167981 */ /* 0x000f28000c1e1900 */
[----:B------:R-:W5:Y:S04]  /*0510*/  LDG.E R13, desc[UR10][R28.64+0x10] ;  /* 0x0000100a1c0d7981 */ /* 0x000f68000c1e1900 */
[----:B------:R-:W5:Y:S04]  /*0520*/  LDG.E R21, desc[UR10][R24.64] ;  /* 0x0000000a18157981 */ /* 0x000f68000c1e1900 */
[----:B------:R-:W5:Y:S04]  /*0530*/  LDG.E R14, desc[UR10][R26.64] ;  /* 0x0000000a1a0e7981 */ /* 0x000f68000c1e1900 */
[----:B------:R-:W5:Y:S04]  /*0540*/  LDG.E R15, desc[UR10][R26.64+0x10] ;  /* 0x0000100a1a0f7981 */ /* 0x000f68000c1e1900 */
[----:B------:R-:W5:Y:S04]  /*0550*/  LDG.E R23, desc[UR10][R24.64+0x10] ;  /* 0x0000100a18177981 */ /* 0x000f68000c1e1900 */
[----:B--2---:R-:W-:Y:S04]  /*0560*/  MOVM.16.MT88 R12, R12 ;  /* 0x000000000c0c723a */ /* 0x004fe80000000000 */
[----:B---3--:R-:W-:Y:S04]  /*0570*/  MOVM.16.MT88 R20, R20 ;  /* 0x000000001414723a */ /* 0x008fe80000000000 */
[----:B----4-:R-:W-:Y:S04]  /*0580*/  MOVM.16.MT88 R22, R22 ;  /* 0x000000001616723a */ /* 0x010fe80000000000 */
[----:B-----5:R-:W-:Y:S04]  /*0590*/  MOVM.16.MT88 R13, R13 ;  /* 0x000000000d0d723a */ /* 0x020fe80000000000 */
[----:B------:R-:W-:Y:S04]  /*05a0*/  MOVM.16.MT88 R21, R21 ;  /* 0x000000001515723a */ /* 0x000fe80000000000 */
[----:B------:R-:W-:Y:S04]  /*05b0*/  MOVM.16.MT88 R14, R14 ;  /* 0x000000000e0e723a */ /* 0x000fe80000000000 */
[----:B------:R-:W0:Y:S04]  /*05c0*/  MOVM.16.MT88 R15, R15 ;  /* 0x000000000f0f723a */ /* 0x000e280000000000 */
[----:B------:R-:W1:Y:S01]  /*05d0*/  MOVM.16.MT88 R23, R23 ;  /* 0x000000001717723a */ /* 0x000e620000000000 */
[C---:B0-----:R-:W-:Y:S08]  /*05e0*/  HMMA.16816.F32 R4, R12.reuse, R20, R4 ;  /* 0x000000140c04723c */ /* 0x041ff00000001804 */
[----:B-1----:R-:W-:-:S15]  /*05f0*/  HMMA.16816.F32 R8, R12, R22, R8 ;  /* 0x000000160c08723c */ /* 0x002fde0000001808 */
[----:B------:R-:W-:-:S05]  /*0600*/  NOP ;  /* 0x0000000000007918 */ /* 0x000fca0000000000 */
.L_x_2:
[----:B------:R-:W-:Y:S05]  /*0610*/  @P0 BRA `(.L_x_3) ;  /* 0x0000000000980947 */ /* 0x000fea0003800000 */
[----:B------:R-:W0:Y:S01]  /*0620*/  S2R R13, SR_LANEID ;  /* 0x00000000000d7919 */ /* 0x000e220000000000 */
[----:B------:R-:W1:Y:S01]  /*0630*/  LDC R25, c[0x0][0x39c] ;  /* 0x0000e700ff197b82 */ /* 0x000e620000000800 */
[----:B------:R-:W-:Y:S01]  /*0640*/  UIADD3 UR7, UP0, UPT, UR5, UR14, URZ ;  /* 0x0000000e05077290 */ /* 0x000fe2000ff1e0ff */
[----:B------:R-:W-:-:S03]  /*0650*/  SHF.R.U32.HI R20, RZ, 0x1, R2 ;  /* 0x00000001ff147819 */ /* 0x000fc60000011602 */
[----:B------:R-:W-:Y:S02]  /*0660*/  ULEA.HI.X.SX32 UR8, UR14, URZ, 0x1, UP0 ;  /* 0x000000ff0e087291 */ /* 0x000fe400080f0eff */
[----:B------:R-:W-:-:S04]  /*0670*/  ULEA UR15, UP0, UR7, UR16, 0x1 ;  /* 0x00000010070f7291 */ /* 0x000fc8000f8008ff */
[----:B------:R-:W-:Y:S01]  /*0680*/  ULEA.HI.X UR7, UR7, UR17, UR8, 0x1, UP0 ;  /* 0x0000001107077291 */ /* 0x000fe200080f0c08 */
[----:B-1----:R-:W-:Y:S02]  /*0690*/  SHF.R.U32.HI R14, RZ, 0x1, R25 ;  /* 0x00000001ff0e7819 */ /* 0x002fe40000011619 */
[----:B0-----:R-:W-:Y:S02]  /*06a0*/  LOP3.LUT R12, R13, 0x3, RZ, 0xc0, !PT ;  /* 0x000000030d0c7812 */ /* 0x001fe400078ec0ff */
[----:B------:R-:W-:Y:S01]  /*06b0*/  SHF.R.U32.HI R15, RZ, 0x2, R13 ;  /* 0x00000002ff0f7819 */ /* 0x000fe2000001160d */
[----:B------:R-:W-:-:S04]  /*06c0*/  IMAD.MOV.U32 R13, RZ, RZ, RZ ;  /* 0x000000ffff0d7224 */ /* 0x000fc800078e00ff */
        /* <DEDUP_REMOVED lines=27> */
.L_x_3:
        /* <DEDUP_REMOVED lines=39> */
.L_x_4:
        /* <DEDUP_REMOVED lines=39> */
.L_x_5:
[----:B------:R-:W-:Y:S01]  /*0d60*/  VIADD R17, R17, 0x4 ;  /* 0x0000000411117836 */ /* 0x000fe20000000000 */
[----:B------:R-:W-:Y:S01]  /*0d70*/  UMOV UR15, UR9 ;  /* 0x00000009000f7c82 */ /* 0x000fe20008000000 */
[----:B------:R-:W-:Y:S01]  /*0d80*/  IADD3 R3, P1, PT, R3, 0x80, RZ ;  /* 0x0000008003037810 */ /* 0x000fe20007f3e0ff */
[----:B------:R-:W-:Y:S01]  /*0d90*/  UIADD3 UR6, UPT, UPT, UR6, 0x40, URZ ;  /* 0x0000004006067890 */ /* 0x000fe2000fffe0ff */
[----:B------:R-:W-:Y:S01]  /*0da0*/  VIADD R18, R18, 0x40 ;  /* 0x0000004012127836 */ /* 0x000fe20000000000 */
[----:B------:R-:W-:Y:S01]  /*0db0*/  ISETP.NE.AND P0, PT, R17, RZ, PT ;  /* 0x000000ff1100720c */ /* 0x000fe20003f05270 */
[----:B------:R-:W-:Y:S01]  /*0dc0*/  ULEA UR12, UR15, UR12, 0x6 ;  /* 0x0000000c0f0c7291 */ /* 0x000fe2000f8e30ff */
[----:B------:R-:W-:Y:S01]  /*0dd0*/  IMAD.X R16, RZ, RZ, R16, P1 ;  /* 0x000000ffff107224 */ /* 0x000fe200008e0610 */
[----:B------:R-:W-:Y:S02]  /*0de0*/  ULEA UR13, UR15, UR13, 0x6 ;  /* 0x0000000d0f0d7291 */ /* 0x000fe4000f8e30ff */
[----:B------:R-:W-:-:S02]  /*0df0*/  ULEA UR4, UR15, UR4, 0x6 ;  /* 0x000000040f047291 */ /* 0x000fc4000f8e30ff */
[----:B------:R-:W-:-:S06]  /*0e00*/  ULEA UR14, UR15, UR14, 0x6 ;  /* 0x0000000e0f0e7291 */ /* 0x000fcc000f8e30ff */
[----:B------:R-:W-:Y:S06]  /*0e10*/  @P0 BRA `(.L_x_6) ;  /* 0xfffffff400380947 */ /* 0x000fec000383ffff */
[----:B------:R-:W-:-:S12]  /*0e20*/  UIADD3 UR4, UPT, UPT, UR6, -0x20, URZ ;  /* 0xffffffe006047890 */ /* 0x000fd8000fffe0ff */
.L_x_1:
[----:B------:R-:W-:-:S05]  /*0e30*/  VIADD R0, R2, 0xffffffff ;  /* 0xffffffff02007836 */ /* 0x000fca0000000000 */
[----:B------:R-:W-:-:S04]  /*0e40*/  LEA.HI R0, R0, 0x1, RZ, 0x1c ;  /* 0x0000000100007811 */ /* 0x000fc800078fe0ff */
[----:B------:R-:W-:-:S13]  /*0e50*/  LOP3.LUT P0, R3, R0, 0x3, RZ, 0xc0, !PT ;  /* 0x0000000300037812 */ /* 0x000fda000780c0ff */
[----:B------:R-:W-:Y:S05]  /*0e60*/  @!P0 BRA `(.L_x_0) ;  /* 0x0000000000dc8947 */ /* 0x000fea0003800000 */
[----:B------:R-:W0:Y:S01]  /*0e70*/  LDC R0, c[0x0][0x39c] ;  /* 0x0000e700ff007b82 */ /* 0x000e220000000800 */
[----:B------:R-:W-:Y:S01]  /*0e80*/  IMAD R2, R19, R2, UR4 ;  /* 0x0000000413027e24 */ /* 0x000fe2000f8e0202 */
[----:B------:R-:W1:Y:S01]  /*0e90*/  LDCU UR8, c[0x0][0x39c] ;  /* 0x00007380ff0877ac */ /* 0x000e620008000800 */
[----:B------:R-:W-:Y:S01]  /*0ea0*/  IMAD.MOV R3, RZ, RZ, -R3 ;  /* 0x000000ffff037224 */ /* 0x000fe200078e0a03 */
[----:B------:R-:W2:Y:S01]  /*0eb0*/  LDCU.64 UR16, c[0x0][0x388] ;  /* 0x00007100ff1077ac */ /* 0x000ea20008000a00 */
[----:B------:R-:W-:-:S12]  /*0ec0*/  UIMAD UR9, UR4, UR15, URZ ;  /* 0x0000000f040972a4 */ /* 0x000fd8000f8e02ff */
.L_x_8:
[----:B------:R-:W3:Y:S01]  /*0ed0*/  LDC R23, c[0x0][0x3a0] ;  /* 0x0000e800ff177b82 */ /* 0x000ee20000000800 */
[----:B------:R-:W-:Y:S01]  /*0ee0*/  UIADD3 UR4, UPT, UPT, UR4, 0x10, URZ ;  /* 0x0000001004047890 */ /* 0x000fe2000fffe0ff */
[----:B------:R-:W-:Y:S01]  /*0ef0*/  VIADD R3, R3, 0x1 ;  /* 0x0000000103037836 */ /* 0x000fe20000000000 */
[----:B-1----:R-:W-:-:S04]  /*0f00*/  UMOV UR15, UR8 ;  /* 0x00000008000f7c82 */ /* 0x002fc80008000000 */
[----:B------:R-:W-:Y:S02]  /*0f10*/  ISETP.NE.AND P2, PT, R3, RZ, PT ;  /* 0x000000ff0300720c */ /* 0x000fe40003f45270 */
[----:B---3--:R-:W-:-:S13]  /*0f20*/  ISETP.LT.AND P0, PT, R23, UR4, PT ;  /* 0x0000000417007c0c */ /* 0x008fda000bf01270 */
[----:B------:R-:W-:Y:S05]  /*0f30*/  @P0 BRA `(.L_x_7) ;  /* 0x00000000009c0947 */ /* 0x000fea0003800000 */
[----:B------:R-:W1:Y:S01]  /*0f40*/  S2R R12, SR_LANEID ;  /* 0x00000000000c7919 */ /* 0x000e620000000000 */
[----:B------:R-:W3:Y:S01]  /*0f50*/  LDC.64 R14, c[0x0][0x380] ;  /* 0x0000e000ff0e7b82 */ /* 0x000ee20000000a00 */
[----:B------:R-:W-:Y:S01]  /*0f60*/  SHF.R.U32.HI R13, RZ, 0x1, R23 ;  /* 0x00000001ff0d7819 */ /* 0x000fe20000011617 */
[----:B------:R-:W-:Y:S01]  /*0f70*/  UIADD3 UR6, UP0, UPT, UR5, UR9, URZ ;  /* 0x0000000905067290 */ /* 0x000fe2000ff1e0ff */
[----:B0-----:R-:W-:Y:S01]  /*0f80*/  SHF.R.U32.HI R16, RZ, 0x1, R0 ;  /* 0x00000001ff107819 */ /* 0x001fe20000011600 */
[----:B------:R-:W-:Y:S02]  /*0f90*/  IMAD.MOV.U32 R21, RZ, RZ, RZ ;  /* 0x000000ffff157224 */ /* 0x000fe400078e00ff */
[----:B------:R-:W-:Y:S02]  /*0fa0*/  ULEA.HI.X.SX32 UR7, UR9, URZ, 0x1, UP0 ;  /* 0x000000ff09077291 */ /* 0x000fe400080f0eff */
[----:B--2---:R-:W-:-:S04]  /*0fb0*/  ULEA UR12, UP0, UR6, UR16, 0x1 ;  /* 0x00000010060c7291 */ /* 0x004fc8000f8008ff */
[----:B------:R-:W-:Y:S01]  /*0fc0*/  ULEA.HI.X UR6, UR6, UR17, UR7, 0x1, UP0 ;  /* 0x0000001106067291 */ /* 0x000fe200080f0c07 */
[----:B-1----:R-:W-:Y:S02]  /*0fd0*/  LOP3.LUT R20, R12, 0x3, RZ, 0xc0, !PT ;  /* 0x000000030c147812 */ /* 0x002fe400078ec0ff */
[----:B------:R-:W-:-:S05]  /*0fe0*/  SHF.R.U32.HI R17, RZ, 0x2, R12 ;  /* 0x00000002ff117819 */ /* 0x000fca000001160c */
[----:B------:R-:W-:-:S04]  /*0ff0*/  IMAD.WIDE.U32 R12, R17, R13, R20 ;  /* 0x0000000d110c7225 */ /* 0x000fc800078e0014 */
[----:B------:R-:W-:-:S04]  /*1000*/  IMAD.WIDE.U32 R20, R17, R16, R20 ;  /* 0x0000001011147225 */ /* 0x000fc800078e0014 */
[----:B---3--:R-:W-:Y:S01]  /*1010*/  IMAD.WIDE.U32 R16, R2, 0x2, R14 ;  /* 0x0000000202107825 */ /* 0x008fe200078e000e */
[----:B------:R-:W-:Y:S02]  /*1020*/  LEA R14, P1, R20, UR12, 0x2 ;  /* 0x0000000c140e7c11 */ /* 0x000fe4000f8210ff */
[----:B------:R-:W-:Y:S02]  /*1030*/  LEA R16, P0, R12, R16, 0x2 ;  /* 0x000000100c107211 */ /* 0x000fe400078010ff */
[----:B------:R-:W-:Y:S02]  /*1040*/  LEA.HI.X R15, R20, UR6, R21, 0x2, P1 ;  /* 0x00000006140f7c11 */ /* 0x000fe400088f1415 */
[----:B------:R-:W-:Y:S01]  /*1050*/  LEA.HI.X R17, R12, R17, R13, 0x2, P0 ;  /* 0x000000110c117211 */ /* 0x000fe200000f140d */
        /* <DEDUP_REMOVED lines=21> */
.L_x_7:
[----:B------:R-:W-:Y:S01]  /*11b0*/  ULEA UR9, UR15, UR9, 0x4 ;  /* 0x000000090f097291 */ /* 0x000fe2000f8e20ff */
[----:B------:R-:W-:Y:S01]  /*11c0*/  VIADD R2, R2, 0x10 ;  /* 0x0000001002027836 */ /* 0x000fe20000000000 */
[----:B------:R-:W-:Y:S10]  /*11d0*/  @P2 BRA `(.L_x_8) ;  /* 0xfffffffc003c2947 */ /* 0x000ff4000383ffff */
.L_x_0:
[----:B------:R-:W1:Y:S01]  /*11e0*/  S2R R3, SR_LANEID ;  /* 0x0000000000037919 */ /* 0x000e620000000000 */
[----:B------:R-:W3:Y:S01]  /*11f0*/  LDCU.64 UR6, c[0x0][0x390] ;  /* 0x00007200ff0677ac */ /* 0x000ee20008000a00 */
[----:B------:R-:W-:Y:S01]  /*1200*/  IMAD R19, R19, UR15, RZ ;  /* 0x0000000f13137c24 */ /* 0x000fe2000f8e02ff */
[----:B------:R-:W-:-:S04]  /*1210*/  USHF.R.U32.HI UR4, URZ, 0x1, UR15 ;  /* 0x00000001ff047899 */ /* 0x000fc8000801160f */
[----:B0-----:R-:W-:-:S04]  /*1220*/  IADD3 R0, P0, PT, R19, UR5, RZ ;  /* 0x0000000513007c10 */ /* 0x001fc8000ff1e0ff */
[----:B------:R-:W-:Y:S02]  /*1230*/  LEA.HI.X.SX32 R19, R19, RZ, 0x1, P0 ;  /* 0x000000ff13137211 */ /* 0x000fe400000f0eff */
[----:B---3--:R-:W-:Y:S02]  /*1240*/  LEA R15, P0, R0, UR6, 0x2 ;  /* 0x00000006000f7c11 */ /* 0x008fe4000f8010ff */
[----:B-1----:R-:W-:Y:S02]  /*1250*/  LOP3.LUT R2, R3, 0x3, RZ, 0xc0, !PT ;  /* 0x0000000303027812 */ /* 0x002fe400078ec0ff */
[----:B------:R-:W-:Y:S01]  /*1260*/  SHF.R.U32.HI R13, RZ, 0x2, R3 ;  /* 0x00000002ff0d7819 */ /* 0x000fe20000011603 */
[----:B------:R-:W-:-:S04]  /*1270*/  IMAD.MOV.U32 R3, RZ, RZ, RZ ;  /* 0x000000ffff037224 */ /* 0x000fc800078e00ff */
[----:B------:R-:W-:Y:S01]  /*1280*/  IMAD.WIDE.U32 R12, R13, UR4, R2 ;  /* 0x000000040d0c7c25 */ /* 0x000fe2000f8e0002 */
[----:B------:R-:W-:Y:S02]  /*1290*/  LEA.HI.X R3, R0, UR7, R19, 0x2, P0 ;  /* 0x0000000700037c11 */ /* 0x000fe400080f1413 */
[----:B------:R-:W-:-:S04]  /*12a0*/  LEA R2, P0, R12, R15, 0x3 ;  /* 0x0000000f0c027211 */ /* 0x000fc800078018ff */
[----:B------:R-:W-:Y:S01]  /*12b0*/  LEA.HI.X R3, R12, R3, R13, 0x3, P0 ;  /* 0x000000030c037211 */ /* 0x000fe200000f1c0d */
[----:B------:R-:W-:-:S04]  /*12c0*/  IMAD.U32 R13, RZ, RZ, UR4 ;  /* 0x00000004ff0d7e24 */ /* 0x000fc8000f8e00ff */
[----:B------:R-:W-:Y:S01]  /*12d0*/  IMAD.WIDE.U32 R12, R13, 0x40, R2 ;  /* 0x000000400d0c7825 */ /* 0x000fe200078e0002 */
[----:B------:R-:W-:Y:S04]  /*12e0*/  STG.E.64 desc[UR10][R2.64], R4 ;  /* 0x0000000402007986 */ /* 0x000fe8000c101b0a */
[----:B------:R-:W-:Y:S04]  /*12f0*/  STG.E.64 desc[UR10][R12.64], R6 ;  /* 0x000000060c007986 */ /* 0x000fe8000c101b0a */
[----:B------:R-:W-:Y:S04]  /*1300*/  STG.E.64 desc[UR10][R2.64+0x20], R8 ;  /* 0x0000200802007986 */ /* 0x000fe8000c101b0a */
[----:B------:R-:W-:Y:S01]  /*1310*/  STG.E.64 desc[UR10][R12.64+0x20], R10 ;  /* 0x0000200a0c007986 */ /* 0x000fe2000c101b0a */
[----:B--2---:R-:W-:Y:S05]  /*1320*/  EXIT ;  /* 0x000000000000794d */ /* 0x004fea0003800000 */
.L_x_9:
[----:B------:R-:W-:-:S00]  /*1330*/  BRA `(.L_x_9) ;  /* 0xfffffffc00fc7947 */ /* 0x000fc0000383ffff */
[----:B------:R-:W-:-:S00]  /*1340*/  NOP ;  /* 0x0000000000007918 */ /* 0x000fc00000000000 */
        /* <DEDUP_REMOVED lines=11> */
.L_x_15:


//--------------------- .text._Z11gemm_kernelPfS_S_iii --------------------------
	.section	.text._Z11gemm_kernelPfS_S_iii,"ax",@progbits
	.align	128
        .global         _Z11gemm_kernelPfS_S_iii
        .type           _Z11gemm_kernelPfS_S_iii,@function
        .size           _Z11gemm_kernelPfS_S_iii,(.L_x_16 - _Z11gemm_kernelPfS_S_iii)
        .other          _Z11gemm_kernelPfS_S_iii,@"STO_CUDA_ENTRY STV_DEFAULT"
_Z11gemm_kernelPfS_S_iii:
.text._Z11gemm_kernelPfS_S_iii:
[----:B------:R-:W-:Y:S01]  /*0000*/  LDC R1, c[0x0][0x37c] ;  /* 0x0000df00ff017b82 */ /* 0x000fe20000000800 */
[----:B------:R-:W0:Y:S07]  /*0010*/  S2R R5, SR_TID.X ;  /* 0x0000000000057919 */ /* 0x000e2e0000002100 */
[----:B------:R-:W1:Y:S01]  /*0020*/  LDC R19, c[0x0][0x364] ;  /* 0x0000d900ff137b82 */ /* 0x000e620000000800 */
[----:B------:R-:W1:Y:S07]  /*0030*/  S2R R4, SR_TID.Y ;  /* 0x0000000000047919 */ /* 0x000e6e0000002200 */
[----:B------:R-:W0:Y:S08]  /*0040*/  S2UR UR5, SR_CTAID.X ;  /* 0x00000000000579c3 */ /* 0x000e300000002500 */
[----:B------:R-:W0:Y:S08]  /*0050*/  LDC R0, c[0x0][0x360] ;  /* 0x0000d800ff007b82 */ /* 0x000e300000000800 */
[----:B------:R-:W1:Y:S08]  /*0060*/  S2UR UR4, SR_CTAID.Y ;  /* 0x00000000000479c3 */ /* 0x000e700000002600 */
[----:B------:R-:W2:Y:S01]  /*0070*/  LDC.64 R2, c[0x0][0x398] ;  /* 0x0000e600ff027b82 */ /* 0x000ea20000000a00 */
[----:B0-----:R-:W-:-:S02]  /*0080*/  IMAD R0, R0, UR5, R5 ;  /* 0x0000000500007c24 */ /* 0x001fc4000f8e0205 */
[----:B-1----:R-:W-:-:S03]  /*0090*/  IMAD R19, R19, UR4, R4 ;  /* 0x0000000413137c24 */ /* 0x002fc6000f8e0204 */
[----:B--2---:R-:W-:-:S04]  /*00a0*/  ISETP.GE.AND P0, PT, R0, R3, PT ;  /* 0x000000030000720c */ /* 0x004fc80003f06270 */
[----:B------:R-:W-:-:S13]  /*00b0*/  ISETP.GE.OR P0, PT, R19, R2, P0 ;  /* 0x000000021300720c */ /* 0x000fda0000706670 */
[----:B------:R-:W-:Y:S05]  /*00c0*/  @P0 EXIT ;  /* 0x000000000000094d */ /* 0x000fea0003800000 */
[----:B------:R-:W0:Y:S01]  /*00d0*/  LDC R2, c[0x0][0x3a0] ;  /* 0x0000e800ff027b82 */ /* 0x000e220000000800 */
[----:B------:R-:W1:Y:S01]  /*00e0*/  LDCU.64 UR4, c[0x0][0x358] ;  /* 0x00006b00ff0477ac */ /* 0x000e620008000a00 */
[----:B------:R-:W-:Y:S01]  /*00f0*/  HFMA2 R24, -RZ, RZ, 0, 0 ;  /* 0x00000000ff187431 */ /* 0x000fe200000001ff */
[----:B0-----:R-:W-:-:S13]  /*0100*/  ISETP.GE.AND P0, PT, R2, 0x1, PT ;  /* 0x000000010200780c */ /* 0x001fda0003f06270 */
[----:B-1----:R-:W-:Y:S05]  /*0110*/  @!P0 BRA `(.L_x_10) ;  /* 0x0000000400e08947 */ /* 0x002fea0003800000 */
[C---:B------:R-:W-:Y:S01]  /*0120*/  ISETP.GE.U32.AND P1, PT, R2.reuse, 0x8, PT ;  /* 0x000000080200780c */ /* 0x040fe20003f26070 */
[----:B------:R-:W-:Y:S01]  /*0130*/  IMAD R20, R19, R2, RZ ;  /* 0x0000000213147224 */ /* 0x000fe200078e02ff */
[----:B------:R-:W-:Y:S02]  /*0140*/  LOP3.LUT R27, R2, 0x7, RZ, 0xc0, !PT ;  /* 0x00000007021b7812 */ /* 0x000fe400078ec0ff */
[----:B------:R-:W-:Y:S02]  /*0150*/  MOV R24, RZ ;  /* 0x000000ff00187202 */ /* 0x000fe40000000f00 */
[----:B------:R-:W-:Y:S02]  /*0160*/  ISETP.NE.AND P0, PT, R27, RZ, PT ;  /* 0x000000ff1b00720c */ /* 0x000fe40003f05270 */
[----:B------:R-:W-:-:S05]  /*0170*/  MOV R21, RZ ;  /* 0x000000ff00157202 */ /* 0x000fca0000000f00 */
[----:B------:R-:W-:Y:S06]  /*0180*/  @!P1 BRA `(.L_x_11) ;  /* 0x0000000000c49947 */ /* 0x000fec0003800000 */
[----:B------:R-:W0:Y:S01]  /*0190*/  LDC.64 R4, c[0x0][0x380] ;  /* 0x0000e000ff047b82 */ /* 0x000e220000000a00 */
[----:B------:R-:W-:Y:S02]  /*01a0*/  LOP3.LUT R21, R2, 0x7ffffff8, RZ, 0xc0, !PT ;  /* 0x7ffffff802157812 */ /* 0x000fe400078ec0ff */
[----:B------:R-:W-:Y:S02]  /*01b0*/  MOV R24, RZ ;  /* 0x000000ff00187202 */ /* 0x000fe40000000f00 */
[----:B------:R-:W-:Y:S02]  /*01c0*/  MOV R18, R0 ;  /* 0x0000000000127202 */ /* 0x000fe40000000f00 */
[----:B------:R-:W-:Y:S01]  /*01d0*/  IADD3 R22, PT, PT, -R21, RZ, RZ ;  /* 0x000000ff15167210 */ /* 0x000fe20007ffe1ff */
[----:B0-----:R-:W-:-:S03]  /*01e0*/  IMAD.WIDE.U32 R4, R20, 0x4, R4 ;  /* 0x0000000414047825 */ /* 0x001fc600078e0004 */
[----:B------:R-:W-:-:S04]  /*01f0*/  IADD3 R6, P1, PT, R4, 0x10, RZ ;  /* 0x0000001004067810 */ /* 0x000fc80007f3e0ff */
[----:B------:R-:W-:-:S09]  /*0200*/  IADD3.X R7, PT, PT, RZ, R5, RZ, P1, !PT ;  /* 0x00000005ff077210 */ /* 0x000fd20000ffe4ff */
.L_x_12:
[----:B------:R-:W0:Y:S01]  /*0210*/  LDC.64 R16, c[0x0][0x388] ;  /* 0x0000e200ff107b82 */ /* 0x000e220000000a00 */
[----:B------:R-:W-:Y:S02]  /*0220*/  MOV R4, R6 ;  /* 0x0000000600047202 */ /* 0x000fe40000000f00 */
[----:B------:R-:W-:-:S05]  /*0230*/  MOV R5, R7 ;  /* 0x0000000700057202 */ /* 0x000fca0000000f00 */
[----:B------:R-:W2:Y:S04]  /*0240*/  LDG.E R25, desc[UR4][R4.64+-0x10] ;  /* 0xfffff00404197981 */ /* 0x000ea8000c1e1900 */
[----:B------:R-:W3:Y:S04]  /*0250*/  LDG.E R23, desc[UR4][R4.64+-0xc] ;  /* 0xfffff40404177981 */ /* 0x000ee8000c1e1900 */
[----:B------:R-:W4:Y:S04]  /*0260*/  LDG.E R29, desc[UR4][R4.64+-0x8] ;  /* 0xfffff804041d7981 */ /* 0x000f28000c1e1900 */
[----:B------:R-:W5:Y:S01]  /*0270*/  LDG.E R28, desc[UR4][R4.64+-0x4] ;  /* 0xfffffc04041c7981 */ /* 0x000f62000c1e1900 */
[----:B0-----:R-:W-:-:S05]  /*0280*/  IMAD.WIDE R16, R18, 0x4, R16 ;  /* 0x0000000412107825 */ /* 0x001fca00078e0210 */
[----:B------:R0:W2:Y:S01]  /*0290*/  LDG.E R26, desc[UR4][R16.64] ;  /* 0x00000004101a7981 */ /* 0x0000a2000c1e1900 */
[----:B------:R-:W-:-:S04]  /*02a0*/  IMAD.WIDE R14, R3, 0x4, R16 ;  /* 0x00000004030e7825 */ /* 0x000fc800078e0210 */
[C---:B------:R-:W-:Y:S02]  /*02b0*/  IMAD.WIDE R6, R3.reuse, 0x4, R14 ;  /* 0x0000000403067825 */ /* 0x040fe400078e020e */
[----:B------:R-:W3:Y:S02]  /*02c0*/  LDG.E R14, desc[UR4][R14.64] ;  /* 0x000000040e0e7981 */ /* 0x000ee4000c1e1900 */
[C---:B------:R-:W-:Y:S02]  /*02d0*/  IMAD.WIDE R10, R3.reuse, 0x4, R6 ;  /* 0x00000004030a7825 */ /* 0x040fe400078e0206 */
[----:B------:R-:W4:Y:S02]  /*02e0*/  LDG.E R6, desc[UR4][R6.64] ;  /* 0x0000000406067981 */ /* 0x000f24000c1e1900 */
[C---:B------:R-:W-:Y:S02]  /*02f0*/  IMAD.WIDE R8, R3.reuse, 0x4, R10 ;  /* 0x0000000403087825 */ /* 0x040fe400078e020a */
[----:B------:R-:W5:Y:S02]  /*0300*/  LDG.E R10, desc[UR4][R10.64] ;  /* 0x000000040a0a7981 */ /* 0x000f64000c1e1900 */
[----:B------:R-:W-:-:S02]  /*0310*/  IMAD.WIDE R12, R3, 0x4, R8 ;  /* 0x00000004030c7825 */ /* 0x000fc400078e0208 */
[----:B------:R-:W5:Y:S04]  /*0320*/  LDG.E R7, desc[UR4][R4.64] ;  /* 0x0000000404077981 */ /* 0x000f68000c1e1900 */
[----:B------:R-:W5:Y:S01]  /*0330*/  LDG.E R8, desc[UR4][R8.64] ;  /* 0x0000000408087981 */ /* 0x000f62000c1e1900 */
[----:B0-----:R-:W-:-:S03]  /*0340*/  IMAD.WIDE R16, R3, 0x4, R12 ;  /* 0x0000000403107825 */ /* 0x001fc600078e020c */
[----:B------:R-:W5:Y:S04]  /*0350*/  LDG.E R12, desc[UR4][R12.64] ;  /* 0x000000040c0c7981 */ /* 0x000f68000c1e1900 */
[----:B------:R-:W5:Y:S04]  /*0360*/  LDG.E R15, desc[UR4][R16.64] ;  /* 0x00000004100f7981 */ /* 0x000f68000c1e1900 */
[----:B------:R-:W5:Y:S04]  /*0370*/  LDG.E R9, desc[UR4][R4.64+0x4] ;  /* 0x0000040404097981 */ /* 0x000f68000c1e1900 */
[----:B------:R-:W5:Y:S01]  /*0380*/  LDG.E R11, desc[UR4][R4.64+0xc] ;  /* 0x00000c04040b7981 */ /* 0x000f62000c1e1900 */
[----:B--2---:R-:W-:Y:S01]  /*0390*/  FFMA R26, R25, R26, R24 ;  /* 0x0000001a191a7223 */ /* 0x004fe20000000018 */
[----:B------:R-:W-:-:S02]  /*03a0*/  IMAD.WIDE R24, R3, 0x4, R16 ;  /* 0x0000000403187825 */ /* 0x000fc400078e0210 */
[----:B------:R-:W2:Y:S04]  /*03b0*/  LDG.E R16, desc[UR4][R4.64+0x8] ;  /* 0x0000080404107981 */ /* 0x000ea8000c1e1900 */
[----:B------:R-:W2:Y:S01]  /*03c0*/  LDG.E R24, desc[UR4][R24.64] ;  /* 0x0000000418187981 */ /* 0x000ea2000c1e1900 */
[----:B---3--:R-:W-:Y:S01]  /*03d0*/  FFMA R14, R23, R14, R26 ;  /* 0x0000000e170e7223 */ /* 0x008fe2000000001a */
[----:B------:R-:W-:-:S03]  /*03e0*/  IADD3 R22, PT, PT, R22, 0x8, RZ ;  /* 0x0000000816167810 */ /* 0x000fc60007ffe0ff */
[----:B----4-:R-:W-:Y:S01]  /*03f0*/  FFMA R29, R29, R6, R14 ;  /* 0x000000061d1d7223 */ /* 0x010fe2000000000e */
[----:B------:R-:W-:-:S03]  /*0400*/  ISETP.NE.AND P1, PT, R22, RZ, PT ;  /* 0x000000ff1600720c */ /* 0x000fc60003f25270 */
[----:B-----5:R-:W-:Y:S01]  /*0410*/  FFMA R10, R28, R10, R29 ;  /* 0x0000000a1c0a7223 */ /* 0x020fe2000000001d */
[----:B------:R-:W-:-:S03]  /*0420*/  IADD3 R6, P2, PT, R4, 0x20, RZ ;  /* 0x0000002004067810 */ /* 0x000fc60007f5e0ff */
[----:B------:R-:W-:Y:S01]  /*0430*/  FFMA R8, R7, R8, R10 ;  /* 0x0000000807087223 */ /* 0x000fe2000000000a */
[----:B------:R-:W-:Y:S02]  /*0440*/  IADD3.X R7, PT, PT, RZ, R5, RZ, P2, !PT ;  /* 0x00000005ff077210 */ /* 0x000fe400017fe4ff */
[----:B------:R-:W-:Y:S01]  /*0450*/  LEA R18, R3, R18, 0x3 ;  /* 0x0000001203127211 */ /* 0x000fe200078e18ff */
[----:B------:R-:W-:-:S04]  /*0460*/  FFMA R9, R9, R12, R8 ;  /* 0x0000000c09097223 */ /* 0x000fc80000000008 */
[----:B--2---:R-:W-:-:S04]  /*0470*/  FFMA R16, R16, R15, R9 ;  /* 0x0000000f10107223 */ /* 0x004fc80000000009 */
[----:B------:R-:W-:Y:S01]  /*0480*/  FFMA R24, R11, R24, R16 ;  /* 0x000000180b187223 */ /* 0x000fe20000000010 */
[----:B------:R-:W-:Y:S06]  /*0490*/  @P1 BRA `(.L_x_12) ;  /* 0xfffffffc005c1947 */ /* 0x000fec000383ffff */
.L_x_11:
[----:B------:R-:W-:Y:S05]  /*04a0*/  @!P0 BRA `(.L_x_10) ;  /* 0x0000000000fc8947 */ /* 0x000fea0003800000 */
[----:B------:R-:W-:Y:S02]  /*04b0*/  ISETP.GE.U32.AND P1, PT, R27, 0x4, PT ;  /* 0x000000041b00780c */ /* 0x000fe40003f26070 */
[----:B------:R-:W-:-:S04]  /*04c0*/  LOP3.LUT R16, R2, 0x3, RZ, 0xc0, !PT ;  /* 0x0000000302107812 */ /* 0x000fc800078ec0ff */
[----:B------:R-:W-:-:S07]  /*04d0*/  ISETP.NE.AND P0, PT, R16, RZ, PT ;  /* 0x000000ff1000720c */ /* 0x000fce0003f05270 */
[----:B------:R-:W-:Y:S06]  /*04e0*/  @!P1 BRA `(.L_x_13) ;  /* 0x00000000006c9947 */ /* 0x000fec0003800000 */
[----:B------:R-:W0:Y:S01]  /*04f0*/  LDC.64 R6, c[0x0][0x388] ;  /* 0x0000e200ff067b82 */ /* 0x000e220000000a00 */
[----:B------:R-:W1:Y:S01]  /*0500*/  LDCU.64 UR6, c[0x0][0x380] ;  /* 0x00007000ff0677ac */ /* 0x000e620008000a00 */
[----:B------:R-:W-:Y:S01]  /*0510*/  IMAD R9, R21, R3, R0 ;  /* 0x0000000315097224 */ /* 0x000fe200078e0200 */
[CC--:B------:R-:W-:Y:S02]  /*0520*/  IADD3 R5, PT, PT, R20.reuse, R21.reuse, RZ ;  /* 0x0000001514057210 */ /* 0x0c0fe40007ffe0ff */
[----:B------:R-:W-:-:S03]  /*0530*/  IADD3 R10, P1, PT, R20, R21, RZ ;  /* 0x00000015140a7210 */ /* 0x000fc60007f3e0ff */
[----:B------:R-:W2:Y:S01]  /*0540*/  LDC.64 R14, c[0x0][0x380] ;  /* 0x0000e000ff0e7b82 */ /* 0x000ea20000000a00 */
[----:B0-----:R-:W-:-:S04]  /*0550*/  IMAD.WIDE R6, R9, 0x4, R6 ;  /* 0x0000000409067825 */ /* 0x001fc800078e0206 */
[----:B------:R-:W-:Y:S02]  /*0560*/  IMAD.WIDE R8, R3, 0x4, R6 ;  /* 0x0000000403087825 */ /* 0x000fe400078e0206 */
[----:B------:R-:W3:Y:S02]  /*0570*/  LDG.E R6, desc[UR4][R6.64] ;  /* 0x0000000406067981 */ /* 0x000ee4000c1e1900 */
[----:B--2---:R-:W-:Y:S01]  /*0580*/  IMAD.WIDE.U32 R14, R5, 0x4, R14 ;  /* 0x00000004050e7825 */ /* 0x004fe200078e000e */
[----:B------:R-:W-:Y:S02]  /*0590*/  IADD3.X R5, PT, PT, RZ, RZ, RZ, P1, !PT ;  /* 0x000000ffff057210 */ /* 0x000fe40000ffe4ff */
[----:B-1----:R-:W-:-:S03]  /*05a0*/  LEA R4, P1, R10, UR6, 0x2 ;  /* 0x000000060a047c11 */ /* 0x002fc6000f8210ff */
[----:B------:R-:W3:Y:S01]  /*05b0*/  LDG.E R15, desc[UR4][R14.64] ;  /* 0x000000040e0f7981 */ /* 0x000ee2000c1e1900 */
[----:B------:R-:W-:Y:S01]  /*05c0*/  LEA.HI.X R5, R10, UR7, R5, 0x2, P1 ;  /* 0x000000070a057c11 */ /* 0x000fe200088f1405 */
[C---:B------:R-:W-:Y:S02]  /*05d0*/  IMAD.WIDE R10, R3.reuse, 0x4, R8 ;  /* 0x00000004030a7825 */ /* 0x040fe400078e0208 */
[----:B------:R-:W2:Y:S04]  /*05e0*/  LDG.E R8, desc[UR4][R8.64] ;  /* 0x0000000408087981 */ /* 0x000ea8000c1e1900 */
[----:B------:R-:W2:Y:S01]  /*05f0*/  LDG.E R17, desc[UR4][R4.64+0x4] ;  /* 0x0000040404117981 */ /* 0x000ea2000c1e1900 */
[----:B------:R-:W-:-:S03]  /*0600*/  IMAD.WIDE R12, R3, 0x4, R10 ;  /* 0x00000004030c7825 */ /* 0x000fc600078e020a */
[----:B------:R-:W4:Y:S04]  /*0610*/  LDG.E R22, desc[UR4][R10.64] ;  /* 0x000000040a167981 */ /* 0x000f28000c1e1900 */
[----:B------:R-:W4:Y:S04]  /*0620*/  LDG.E R18, desc[UR4][R4.64+0x8] ;  /* 0x0000080404127981 */ /* 0x000f28000c1e1900 */
[----:B------:R-:W5:Y:S04]  /*0630*/  LDG.E R26, desc[UR4][R4.64+0xc] ;  /* 0x00000c04041a7981 */ /* 0x000f68000c1e1900 */
[----:B------:R-:W5:Y:S01]  /*0640*/  LDG.E R12, desc[UR4][R12.64] ;  /* 0x000000040c0c7981 */ /* 0x000f62000c1e1900 */
[----:B------:R-:W-:Y:S01]  /*0650*/  IADD3 R21, PT, PT, R21, 0x4, RZ ;  /* 0x0000000415157810 */ /* 0x000fe20007ffe0ff */
[----:B---3--:R-:W-:-:S04]  /*0660*/  FFMA R24, R15, R6, R24 ;  /* 0x000000060f187223 */ /* 0x008fc80000000018 */
[----:B--2---:R-:W-:-:S04]  /*0670*/  FFMA R17, R17, R8, R24 ;  /* 0x0000000811117223 */ /* 0x004fc80000000018 */
[----:B----4-:R-:W-:-:S04]  /*0680*/  FFMA R17, R18, R22, R17 ;  /* 0x0000001612117223 */ /* 0x010fc80000000011 */
[----:B-----5:R-:W-:-:S07]  /*0690*/  FFMA R24, R26, R12, R17 ;  /* 0x0000000c1a187223 */ /* 0x020fce0000000011 */
.L_x_13:
[----:B------:R-:W-:Y:S05]  /*06a0*/  @!P0 BRA `(.L_x_10) ;  /* 0x00000000007c8947 */ /* 0x000fea0003800000 */
[----:B------:R-:W-:Y:S01]  /*06b0*/  ISETP.NE.AND P1, PT, R16, 0x1, PT ;  /* 0x000000011000780c */ /* 0x000fe20003f25270 */
[----:B------:R-:W0:Y:S01]  /*06c0*/  LDC.64 R12, c[0x0][0x380] ;  /* 0x0000e000ff0c7b82 */ /* 0x000e220000000a00 */
[----:B------:R-:W-:-:S04]  /*06d0*/  LOP3.LUT R2, R2, 0x1, RZ, 0xc0, !PT ;  /* 0x0000000102027812 */ /* 0x000fc800078ec0ff */
[----:B------:R-:W-:-:S03]  /*06e0*/  ISETP.NE.U32.AND P0, PT, R2, 0x1, PT ;  /* 0x000000010200780c */ /* 0x000fc60003f05070 */
[----:B------:R-:W1:Y:S04]  /*06f0*/  LDC.64 R10, c[0x0][0x388] ;  /* 0x0000e200ff0a7b82 */ /* 0x000e680000000a00 */
[CC--:B------:R-:W-:Y:S02]  /*0700*/  @P1 IADD3 R15, PT, PT, R20.reuse, R21.reuse, RZ ;  /* 0x00000015140f1210 */ /* 0x0c0fe40007ffe0ff */
[----:B------:R-:W-:Y:S02]  /*0710*/  @P1 IADD3 R2, P2, PT, R20, R21, RZ ;  /* 0x0000001514021210 */ /* 0x000fe40007f5e0ff */
[----:B------:R-:W2:Y:S02]  /*0720*/  @P1 LDC.64 R4, c[0x0][0x380] ;  /* 0x0000e000ff041b82 */ /* 0x000ea40000000a00 */
[----:B------:R-:W-:-:S06]  /*0730*/  @P1 IADD3.X R14, PT, PT, RZ, RZ, RZ, P2, !PT ;  /* 0x000000ffff0e1210 */ /* 0x000fcc00017fe4ff */
[----:B------:R-:W3:Y:S01]  /*0740*/  LDC.64 R6, c[0x0][0x380] ;  /* 0x0000e000ff067b82 */ /* 0x000ee20000000a00 */
[----:B0-----:R-:W-:-:S04]  /*0750*/  @P1 IMAD.WIDE.U32 R12, R15, 0x4, R12 ;  /* 0x000000040f0c1825 */ /* 0x001fc800078e000c */
[C---:B------:R-:W-:Y:S01]  /*0760*/  @P1 IMAD R15, R21.reuse, R3, R0 ;  /* 0x00000003150f1224 */ /* 0x040fe200078e0200 */
[----:B------:R-:W-:Y:S01]  /*0770*/  @P1 IADD3 R21, PT, PT, R21, 0x2, RZ ;  /* 0x0000000215151810 */ /* 0x000fe20007ffe0ff */
[----:B------:R-:W4:Y:S01]  /*0780*/  @P1 LDG.E R13, desc[UR4][R12.64] ;  /* 0x000000040c0d1981 */ /* 0x000f22000c1e1900 */
[----:B------:R-:W0:Y:S01]  /*0790*/  LDC.64 R8, c[0x0][0x388] ;  /* 0x0000e200ff087b82 */ /* 0x000e220000000a00 */
[----:B-1----:R-:W-:Y:S01]  /*07a0*/  @P1 IMAD.WIDE R10, R15, 0x4, R10 ;  /* 0x000000040f0a1825 */ /* 0x002fe200078e020a */
[----:B------:R-:W-:Y:S02]  /*07b0*/  @!P0 IADD3 R17, PT, PT, R20, R21, RZ ;  /* 0x0000001514118210 */ /* 0x000fe40007ffe0ff */
[----:B--2---:R-:W-:Y:S01]  /*07c0*/  @P1 LEA R4, P2, R2, R4, 0x2 ;  /* 0x0000000402041211 */ /* 0x004fe200078410ff */
[----:B------:R-:W-:-:S03]  /*07d0*/  @!P0 IMAD R21, R21, R3, R0 ;  /* 0x0000000315158224 */ /* 0x000fc600078e0200 */
[----:B------:R-:W-:Y:S01]  /*07e0*/  @P1 LEA.HI.X R5, R2, R5, R14, 0x2, P2 ;  /* 0x0000000502051211 */ /* 0x000fe200010f140e */
[----:B------:R-:W-:Y:S01]  /*07f0*/  @P1 IMAD.WIDE R14, R3, 0x4, R10 ;  /* 0x00000004030e1825 */ /* 0x000fe200078e020a */
[----:B------:R-:W4:Y:S03]  /*0800*/  @P1 LDG.E R2, desc[UR4][R10.64] ;  /* 0x000000040a021981 */ /* 0x000f26000c1e1900 */
[----:B---3--:R-:W-:Y:S01]  /*0810*/  @!P0 IMAD.WIDE.U32 R6, R17, 0x4, R6 ;  /* 0x0000000411068825 */ /* 0x008fe200078e0006 */
[----:B------:R-:W2:Y:S04]  /*0820*/  @P1 LDG.E R5, desc[UR4][R4.64+0x4] ;  /* 0x0000040404051981 */ /* 0x000ea8000c1e1900 */
[----:B------:R-:W2:Y:S01]  /*0830*/  @P1 LDG.E R14, desc[UR4][R14.64] ;  /* 0x000000040e0e1981 */ /* 0x000ea2000c1e1900 */
[----:B0-----:R-:W-:-:S03]  /*0840*/  @!P0 IMAD.WIDE R8, R21, 0x4, R8 ;  /* 0x0000000415088825 */ /* 0x001fc600078e0208 */
[----:B------:R-:W3:Y:S04]  /*0850*/  @!P0 LDG.E R7, desc[UR4][R6.64] ;  /* 0x0000000406078981 */ /* 0x000ee8000c1e1900 */
[----:B------:R-:W3:Y:S01]  /*0860*/  @!P0 LDG.E R8, desc[UR4][R8.64] ;  /* 0x0000000408088981 */ /* 0x000ee2000c1e1900 */
[----:B----4-:R-:W-:-:S04]  /*0870*/  @P1 FFMA R2, R13, R2, R24 ;  /* 0x000000020d021223 */ /* 0x010fc80000000018 */
[----:B--2---:R-:W-:-:S04]  /*0880*/  @P1 FFMA R24, R5, R14, R2 ;  /* 0x0000000e05181223 */ /* 0x004fc80000000002 */
[----:B---3--:R-:W-:-:S07]  /*0890*/  @!P0 FFMA R24, R7, R8, R24 ;  /* 0x0000000807188223 */ /* 0x008fce0000000018 */
.L_x_10:
[----:B------:R-:W0:Y:S01]  /*08a0*/  LDC.64 R4, c[0x0][0x390] ;  /* 0x0000e400ff047b82 */ /* 0x000e220000000a00 */
[----:B------:R-:W-:-:S04]  /*08b0*/  IMAD R3, R19, R3, R0 ;  /* 0x0000000313037224 */ /* 0x000fc800078e0200 */
[----:B0-----:R-:W-:-:S05]  /*08c0*/  IMAD.WIDE R2, R3, 0x4, R4 ;  /* 0x0000000403027825 */ /* 0x001fca00078e0204 */
[----:B------:R-:W-:Y:S01]  /*08d0*/  STG.E desc[UR4][R2.64], R24 ;  /* 0x0000001802007986 */ /* 0x000fe2000c101904 */
[----:B------:R-:W-:Y:S05]  /*08e0*/  EXIT ;  /* 0x000000000000794d */ /* 0x000fea0003800000 */
.L_x_14:
        /* <DEDUP_REMOVED lines=9> */
.L_x_16:


//--------------------- .nv.shared.reserved.0     --------------------------
	.section	.nv.shared.reserved.0,"aw",@nobits
	.weak		__nv_reservedSMEM_offset_0_alias
	.size		__nv_reservedSMEM_offset_0_alias, 0, 64
	.other		__nv_reservedSMEM_offset_0_alias,@"STO_CUDA_RESERVED_SHARED STV_DEFAULT"
__nv_reservedSMEM_offset_0_alias:
	.zero		0
	.zero		64


//--------------------- .nv.constant0._Z9wmma_gemmP6__halfS0_Pfiii --------------------------
	.section	.nv.constant0._Z9wmma_gemmP6__halfS0_Pfiii,"a",@progbits
	.sectionflags	@""
	.align	4
.nv.constant0._Z9wmma_gemmP6__halfS0_Pfiii:
	.zero		932


//--------------------- .nv.constant0._Z11gemm_kernelPfS_S_iii --------------------------
	.section	.nv.constant0._Z11gemm_kernelPfS_S_iii,"a",@progbits
	.sectionflags	@""
	.align	4
.nv.constant0._Z11gemm_kernelPfS_S_iii:
	.zero		932


//--------------------- SYMBOLS --------------------------

	.type		.nv.reservedSmem.offset0,@object
	.size		.nv.reservedSmem.offset0,0x4
